//
// Generated by NVIDIA NVVM Compiler
//
// Compiler Build ID: CL-36424714
// Cuda compilation tools, release 13.0, V13.0.88
// Based on NVVM 20.0.0
//

.version 9.0
.target sm_100
.address_size 64

.global .align 4 .b8 __cudart_i2opi_f[24] = {65, 144, 67, 60, 153, 149, 98, 219, 192, 221, 52, 245, 209, 87, 39, 252, 41, 21, 68, 78, 110, 131, 249, 162};

.entry _Z32DataTypeConvertFloatToComplex_1dPfP6float2i(
	.param .u64 .ptr .align 1 _Z32DataTypeConvertFloatToComplex_1dPfP6float2i_param_0,
	.param .u64 .ptr .align 1 _Z32DataTypeConvertFloatToComplex_1dPfP6float2i_param_1,
	.param .u32 _Z32DataTypeConvertFloatToComplex_1dPfP6float2i_param_2
)
{
	.reg .pred 	%p<2>;
	.reg .b32 	%r<6>;
	.reg .b32 	%f<3>;
	.reg .b64 	%rd<9>;

	ld.param.u64 	%rd1, [_Z32DataTypeConvertFloatToComplex_1dPfP6float2i_param_0];
	ld.param.u64 	%rd2, [_Z32DataTypeConvertFloatToComplex_1dPfP6float2i_param_1];
	ld.param.u32 	%r2, [_Z32DataTypeConvertFloatToComplex_1dPfP6float2i_param_2];
	mov.u32 	%r3, %ctaid.x;
	mov.u32 	%r4, %ntid.x;
	mov.u32 	%r5, %tid.x;
	mad.lo.s32 	%r1, %r3, %r4, %r5;
	setp.ge.s32 	%p1, %r1, %r2;
	@%p1 bra 	$L__BB0_2;
	cvta.to.global.u64 	%rd3, %rd1;
	cvta.to.global.u64 	%rd4, %rd2;
	mul.wide.s32 	%rd5, %r1, 4;
	add.s64 	%rd6, %rd3, %rd5;
	ld.global.f32 	%f1, [%rd6];
	mul.wide.s32 	%rd7, %r1, 8;
	add.s64 	%rd8, %rd4, %rd7;
	mov.f32 	%f2, 0f00000000;
	st.global.v2.f32 	[%rd8], {%f1, %f2};
$L__BB0_2:
	ret;

}
.entry _Z17DataGetBackFft_1dP6float2Pffi(
	.param .u64 .ptr .align 1 _Z17DataGetBackFft_1dP6float2Pffi_param_0,
	.param .u64 .ptr .align 1 _Z17DataGetBackFft_1dP6float2Pffi_param_1,
	.param .f32 _Z17DataGetBackFft_1dP6float2Pffi_param_2,
	.param .u32 _Z17DataGetBackFft_1dP6float2Pffi_param_3
)
{
	.reg .pred 	%p<2>;
	.reg .b32 	%r<6>;
	.reg .b32 	%f<6>;
	.reg .b64 	%rd<9>;

	ld.param.u64 	%rd1, [_Z17DataGetBackFft_1dP6float2Pffi_param_0];
	ld.param.u64 	%rd2, [_Z17DataGetBackFft_1dP6float2Pffi_param_1];
	ld.param.f32 	%f1, [_Z17DataGetBackFft_1dP6float2Pffi_param_2];
	ld.param.u32 	%r2, [_Z17DataGetBackFft_1dP6float2Pffi_param_3];
	mov.u32 	%r3, %ctaid.x;
	mov.u32 	%r4, %ntid.x;
	mov.u32 	%r5, %tid.x;
	mad.lo.s32 	%r1, %r3, %r4, %r5;
	setp.ge.s32 	%p1, %r1, %r2;
	@%p1 bra 	$L__BB1_2;
	cvta.to.global.u64 	%rd3, %rd1;
	cvta.to.global.u64 	%rd4, %rd2;
	mul.wide.s32 	%rd5, %r1, 8;
	add.s64 	%rd6, %rd3, %rd5;
	ld.global.f32 	%f2, [%rd6];
	cvt.rn.f32.s32 	%f3, %r2;
	mul.f32 	%f4, %f1, %f3;
	div.rn.f32 	%f5, %f2, %f4;
	mul.wide.s32 	%rd7, %r1, 4;
	add.s64 	%rd8, %rd4, %rd7;
	st.global.f32 	[%rd8], %f5;
$L__BB1_2:
	ret;

}
.entry _Z20PhaseShiftForwFft_1dP6float2S0_i(
	.param .u64 .ptr .align 1 _Z20PhaseShiftForwFft_1dP6float2S0_i_param_0,
	.param .u64 .ptr .align 1 _Z20PhaseShiftForwFft_1dP6float2S0_i_param_1,
	.param .u32 _Z20PhaseShiftForwFft_1dP6float2S0_i_param_2
)
{
	.local .align 4 .b8 	__local_depot2[28];
	.reg .b64 	%SP;
	.reg .b64 	%SPL;
	.reg .pred 	%p<35>;
	.reg .b32 	%r<168>;
	.reg .b32 	%f<111>;
	.reg .b64 	%rd<84>;
	.reg .b64 	%fd<9>;

	mov.u64 	%SPL, __local_depot2;
	ld.param.u64 	%rd32, [_Z20PhaseShiftForwFft_1dP6float2S0_i_param_0];
	ld.param.u64 	%rd33, [_Z20PhaseShiftForwFft_1dP6float2S0_i_param_1];
	ld.param.u32 	%r56, [_Z20PhaseShiftForwFft_1dP6float2S0_i_param_2];
	add.u64 	%rd1, %SPL, 0;
	mov.u32 	%r57, %ctaid.x;
	mov.u32 	%r58, %ntid.x;
	mov.u32 	%r59, %tid.x;
	mad.lo.s32 	%r1, %r57, %r58, %r59;
	setp.ge.s32 	%p1, %r1, %r56;
	@%p1 bra 	$L__BB2_37;
	shr.u32 	%r60, %r56, 31;
	add.s32 	%r61, %r56, %r60;
	shr.s32 	%r2, %r61, 1;
	setp.ge.s32 	%p2, %r1, %r2;
	@%p2 bra 	$L__BB2_3;
	cvt.rn.f32.s32 	%f29, %r1;
	mul.f32 	%f30, %f29, 0f40800000;
	mul.f32 	%f31, %f30, 0f3F490FDB;
	cvt.rn.f32.s32 	%f32, %r2;
	div.rn.f32 	%f106, %f31, %f32;
	bra.uni 	$L__BB2_4;
$L__BB2_3:
	sub.s32 	%r65, %r1, %r2;
	cvt.rn.f32.s32 	%f24, %r65;
	mul.f32 	%f25, %f24, 0f40800000;
	mul.f32 	%f26, %f25, 0f3F490FDB;
	cvt.rn.f32.s32 	%f27, %r2;
	div.rn.f32 	%f28, %f26, %f27;
	add.f32 	%f106, %f28, 0fC0490FDB;
$L__BB2_4:
	cvta.to.global.u64 	%rd35, %rd32;
	mul.wide.s32 	%rd36, %r1, 8;
	add.s64 	%rd2, %rd35, %rd36;
	ld.global.f32 	%f4, [%rd2];
	mul.f32 	%f5, %f106, 0f3F000000;
	mul.f32 	%f33, %f5, 0f3F22F983;
	cvt.rni.s32.f32 	%r167, %f33;
	cvt.rn.f32.s32 	%f34, %r167;
	fma.rn.f32 	%f35, %f34, 0fBFC90FDA, %f5;
	fma.rn.f32 	%f36, %f34, 0fB3A22168, %f35;
	fma.rn.f32 	%f110, %f34, 0fA7C234C5, %f36;
	abs.f32 	%f7, %f5;
	setp.ltu.f32 	%p3, %f7, 0f47CE4780;
	mov.u32 	%r155, %r167;
	mov.f32 	%f107, %f110;
	@%p3 bra 	$L__BB2_12;
	setp.neu.f32 	%p4, %f7, 0f7F800000;
	@%p4 bra 	$L__BB2_7;
	mov.f32 	%f39, 0f00000000;
	mul.rn.f32 	%f107, %f5, %f39;
	mov.b32 	%r155, 0;
	bra.uni 	$L__BB2_12;
$L__BB2_7:
	mov.b32 	%r4, %f5;
	shl.b32 	%r67, %r4, 8;
	or.b32  	%r5, %r67, -2147483648;
	mov.b64 	%rd74, 0;
	mov.b32 	%r152, 0;
	mov.u64 	%rd72, __cudart_i2opi_f;
	mov.u64 	%rd73, %rd1;
$L__BB2_8:
	.pragma "nounroll";
	ld.global.nc.u32 	%r68, [%rd72];
	mad.wide.u32 	%rd39, %r68, %r5, %rd74;
	shr.u64 	%rd74, %rd39, 32;
	st.local.u32 	[%rd73], %rd39;
	add.s32 	%r152, %r152, 1;
	add.s64 	%rd73, %rd73, 4;
	add.s64 	%rd72, %rd72, 4;
	setp.ne.s32 	%p5, %r152, 6;
	@%p5 bra 	$L__BB2_8;
	shr.u32 	%r69, %r4, 23;
	st.local.u32 	[%rd1+24], %rd74;
	and.b32  	%r8, %r69, 31;
	and.b32  	%r70, %r69, 224;
	add.s32 	%r71, %r70, -128;
	shr.u32 	%r72, %r71, 5;
	mul.wide.u32 	%rd40, %r72, 4;
	sub.s64 	%rd9, %rd1, %rd40;
	ld.local.u32 	%r153, [%rd9+24];
	ld.local.u32 	%r154, [%rd9+20];
	setp.eq.s32 	%p6, %r8, 0;
	@%p6 bra 	$L__BB2_11;
	shf.l.wrap.b32 	%r153, %r154, %r153, %r8;
	ld.local.u32 	%r73, [%rd9+16];
	shf.l.wrap.b32 	%r154, %r73, %r154, %r8;
$L__BB2_11:
	shr.u32 	%r74, %r153, 30;
	shf.l.wrap.b32 	%r75, %r154, %r153, 2;
	shl.b32 	%r76, %r154, 2;
	shr.u32 	%r77, %r75, 31;
	add.s32 	%r78, %r77, %r74;
	neg.s32 	%r79, %r78;
	setp.lt.s32 	%p7, %r4, 0;
	selp.b32 	%r155, %r79, %r78, %p7;
	xor.b32  	%r80, %r75, %r4;
	shr.s32 	%r81, %r75, 31;
	xor.b32  	%r82, %r81, %r75;
	xor.b32  	%r83, %r81, %r76;
	cvt.u64.u32 	%rd41, %r82;
	shl.b64 	%rd42, %rd41, 32;
	cvt.u64.u32 	%rd43, %r83;
	or.b64  	%rd44, %rd42, %rd43;
	cvt.rn.f64.s64 	%fd1, %rd44;
	mul.f64 	%fd2, %fd1, 0d3BF921FB54442D19;
	cvt.rn.f32.f64 	%f37, %fd2;
	neg.f32 	%f38, %f37;
	setp.lt.s32 	%p8, %r80, 0;
	selp.f32 	%f107, %f38, %f37, %p8;
$L__BB2_12:
	setp.ltu.f32 	%p9, %f7, 0f47CE4780;
	add.s32 	%r85, %r155, 1;
	mul.rn.f32 	%f40, %f107, %f107;
	and.b32  	%r86, %r155, 1;
	setp.eq.b32 	%p10, %r86, 1;
	selp.f32 	%f41, %f107, 0f3F800000, %p10;
	fma.rn.f32 	%f42, %f40, %f41, 0f00000000;
	fma.rn.f32 	%f43, %f40, 0f37CBAC00, 0fBAB607ED;
	selp.f32 	%f44, 0fB94D4153, %f43, %p10;
	selp.f32 	%f45, 0f3C0885E4, 0f3D2AAABB, %p10;
	fma.rn.f32 	%f46, %f44, %f40, %f45;
	selp.f32 	%f47, 0fBE2AAAA8, 0fBEFFFFFF, %p10;
	fma.rn.f32 	%f48, %f46, %f40, %f47;
	fma.rn.f32 	%f49, %f48, %f42, %f41;
	and.b32  	%r87, %r85, 2;
	setp.eq.s32 	%p11, %r87, 0;
	mov.f32 	%f50, 0f00000000;
	sub.f32 	%f51, %f50, %f49;
	selp.f32 	%f11, %f49, %f51, %p11;
	ld.global.f32 	%f12, [%rd2+4];
	mov.u32 	%r159, %r167;
	mov.f32 	%f108, %f110;
	@%p9 bra 	$L__BB2_20;
	setp.neu.f32 	%p12, %f7, 0f7F800000;
	@%p12 bra 	$L__BB2_15;
	mov.f32 	%f54, 0f00000000;
	mul.rn.f32 	%f108, %f5, %f54;
	mov.b32 	%r159, 0;
	bra.uni 	$L__BB2_20;
$L__BB2_15:
	mov.b32 	%r17, %f5;
	shl.b32 	%r89, %r17, 8;
	or.b32  	%r18, %r89, -2147483648;
	mov.b64 	%rd77, 0;
	mov.b32 	%r156, 0;
	mov.u64 	%rd75, __cudart_i2opi_f;
	mov.u64 	%rd76, %rd1;
$L__BB2_16:
	.pragma "nounroll";
	ld.global.nc.u32 	%r90, [%rd75];
	mad.wide.u32 	%rd47, %r90, %r18, %rd77;
	shr.u64 	%rd77, %rd47, 32;
	st.local.u32 	[%rd76], %rd47;
	add.s32 	%r156, %r156, 1;
	add.s64 	%rd76, %rd76, 4;
	add.s64 	%rd75, %rd75, 4;
	setp.ne.s32 	%p13, %r156, 6;
	@%p13 bra 	$L__BB2_16;
	shr.u32 	%r91, %r17, 23;
	st.local.u32 	[%rd1+24], %rd77;
	and.b32  	%r21, %r91, 31;
	and.b32  	%r92, %r91, 224;
	add.s32 	%r93, %r92, -128;
	shr.u32 	%r94, %r93, 5;
	mul.wide.u32 	%rd48, %r94, 4;
	sub.s64 	%rd16, %rd1, %rd48;
	ld.local.u32 	%r157, [%rd16+24];
	ld.local.u32 	%r158, [%rd16+20];
	setp.eq.s32 	%p14, %r21, 0;
	@%p14 bra 	$L__BB2_19;
	shf.l.wrap.b32 	%r157, %r158, %r157, %r21;
	ld.local.u32 	%r95, [%rd16+16];
	shf.l.wrap.b32 	%r158, %r95, %r158, %r21;
$L__BB2_19:
	shr.u32 	%r96, %r157, 30;
	shf.l.wrap.b32 	%r97, %r158, %r157, 2;
	shl.b32 	%r98, %r158, 2;
	shr.u32 	%r99, %r97, 31;
	add.s32 	%r100, %r99, %r96;
	neg.s32 	%r101, %r100;
	setp.lt.s32 	%p15, %r17, 0;
	selp.b32 	%r159, %r101, %r100, %p15;
	xor.b32  	%r102, %r97, %r17;
	shr.s32 	%r103, %r97, 31;
	xor.b32  	%r104, %r103, %r97;
	xor.b32  	%r105, %r103, %r98;
	cvt.u64.u32 	%rd49, %r104;
	shl.b64 	%rd50, %rd49, 32;
	cvt.u64.u32 	%rd51, %r105;
	or.b64  	%rd52, %rd50, %rd51;
	cvt.rn.f64.s64 	%fd3, %rd52;
	mul.f64 	%fd4, %fd3, 0d3BF921FB54442D19;
	cvt.rn.f32.f64 	%f52, %fd4;
	neg.f32 	%f53, %f52;
	setp.lt.s32 	%p16, %r102, 0;
	selp.f32 	%f108, %f53, %f52, %p16;
$L__BB2_20:
	setp.ltu.f32 	%p17, %f7, 0f47CE4780;
	mul.rn.f32 	%f55, %f108, %f108;
	and.b32  	%r107, %r159, 1;
	setp.eq.b32 	%p18, %r107, 1;
	selp.f32 	%f56, 0f3F800000, %f108, %p18;
	fma.rn.f32 	%f57, %f55, %f56, 0f00000000;
	fma.rn.f32 	%f58, %f55, 0f37CBAC00, 0fBAB607ED;
	selp.f32 	%f59, %f58, 0fB94D4153, %p18;
	selp.f32 	%f60, 0f3D2AAABB, 0f3C0885E4, %p18;
	fma.rn.f32 	%f61, %f59, %f55, %f60;
	selp.f32 	%f62, 0fBEFFFFFF, 0fBE2AAAA8, %p18;
	fma.rn.f32 	%f63, %f61, %f55, %f62;
	fma.rn.f32 	%f64, %f63, %f57, %f56;
	and.b32  	%r108, %r159, 2;
	setp.eq.s32 	%p19, %r108, 0;
	mov.f32 	%f65, 0f00000000;
	sub.f32 	%f66, %f65, %f64;
	selp.f32 	%f67, %f64, %f66, %p19;
	mul.f32 	%f68, %f12, %f67;
	fma.rn.f32 	%f69, %f4, %f11, %f68;
	mul.f32 	%f70, %f106, %f69;
	cvta.to.global.u64 	%rd53, %rd33;
	add.s64 	%rd55, %rd53, %rd36;
	add.s64 	%rd17, %rd55, 4;
	st.global.f32 	[%rd55+4], %f70;
	mov.u32 	%r163, %r167;
	mov.f32 	%f109, %f110;
	@%p17 bra 	$L__BB2_28;
	setp.neu.f32 	%p20, %f7, 0f7F800000;
	@%p20 bra 	$L__BB2_23;
	mov.f32 	%f73, 0f00000000;
	mul.rn.f32 	%f109, %f5, %f73;
	mov.b32 	%r163, 0;
	bra.uni 	$L__BB2_28;
$L__BB2_23:
	mov.b32 	%r30, %f5;
	shl.b32 	%r110, %r30, 8;
	or.b32  	%r31, %r110, -2147483648;
	mov.b64 	%rd80, 0;
	mov.b32 	%r160, 0;
	mov.u64 	%rd78, __cudart_i2opi_f;
	mov.u64 	%rd79, %rd1;
$L__BB2_24:
	.pragma "nounroll";
	ld.global.nc.u32 	%r111, [%rd78];
	mad.wide.u32 	%rd58, %r111, %r31, %rd80;
	shr.u64 	%rd80, %rd58, 32;
	st.local.u32 	[%rd79], %rd58;
	add.s32 	%r160, %r160, 1;
	add.s64 	%rd79, %rd79, 4;
	add.s64 	%rd78, %rd78, 4;
	setp.ne.s32 	%p21, %r160, 6;
	@%p21 bra 	$L__BB2_24;
	shr.u32 	%r112, %r30, 23;
	st.local.u32 	[%rd1+24], %rd80;
	and.b32  	%r34, %r112, 31;
	and.b32  	%r113, %r112, 224;
	add.s32 	%r114, %r113, -128;
	shr.u32 	%r115, %r114, 5;
	mul.wide.u32 	%rd59, %r115, 4;
	sub.s64 	%rd24, %rd1, %rd59;
	ld.local.u32 	%r161, [%rd24+24];
	ld.local.u32 	%r162, [%rd24+20];
	setp.eq.s32 	%p22, %r34, 0;
	@%p22 bra 	$L__BB2_27;
	shf.l.wrap.b32 	%r161, %r162, %r161, %r34;
	ld.local.u32 	%r116, [%rd24+16];
	shf.l.wrap.b32 	%r162, %r116, %r162, %r34;
$L__BB2_27:
	shr.u32 	%r117, %r161, 30;
	shf.l.wrap.b32 	%r118, %r162, %r161, 2;
	shl.b32 	%r119, %r162, 2;
	shr.u32 	%r120, %r118, 31;
	add.s32 	%r121, %r120, %r117;
	neg.s32 	%r122, %r121;
	setp.lt.s32 	%p23, %r30, 0;
	selp.b32 	%r163, %r122, %r121, %p23;
	xor.b32  	%r123, %r118, %r30;
	shr.s32 	%r124, %r118, 31;
	xor.b32  	%r125, %r124, %r118;
	xor.b32  	%r126, %r124, %r119;
	cvt.u64.u32 	%rd60, %r125;
	shl.b64 	%rd61, %rd60, 32;
	cvt.u64.u32 	%rd62, %r126;
	or.b64  	%rd63, %rd61, %rd62;
	cvt.rn.f64.s64 	%fd5, %rd63;
	mul.f64 	%fd6, %fd5, 0d3BF921FB54442D19;
	cvt.rn.f32.f64 	%f71, %fd6;
	neg.f32 	%f72, %f71;
	setp.lt.s32 	%p24, %r123, 0;
	selp.f32 	%f109, %f72, %f71, %p24;
$L__BB2_28:
	setp.ltu.f32 	%p25, %f7, 0f47CE4780;
	mul.rn.f32 	%f74, %f109, %f109;
	and.b32  	%r128, %r163, 1;
	setp.eq.b32 	%p26, %r128, 1;
	selp.f32 	%f75, 0f3F800000, %f109, %p26;
	fma.rn.f32 	%f76, %f74, %f75, 0f00000000;
	fma.rn.f32 	%f77, %f74, 0f37CBAC00, 0fBAB607ED;
	selp.f32 	%f78, %f77, 0fB94D4153, %p26;
	selp.f32 	%f79, 0f3D2AAABB, 0f3C0885E4, %p26;
	fma.rn.f32 	%f80, %f78, %f74, %f79;
	selp.f32 	%f81, 0fBEFFFFFF, 0fBE2AAAA8, %p26;
	fma.rn.f32 	%f82, %f80, %f74, %f81;
	fma.rn.f32 	%f83, %f82, %f76, %f75;
	and.b32  	%r129, %r163, 2;
	setp.eq.s32 	%p27, %r129, 0;
	mov.f32 	%f84, 0f00000000;
	sub.f32 	%f85, %f84, %f83;
	selp.f32 	%f19, %f83, %f85, %p27;
	ld.global.f32 	%f20, [%rd2+4];
	@%p25 bra 	$L__BB2_36;
	setp.neu.f32 	%p28, %f7, 0f7F800000;
	@%p28 bra 	$L__BB2_31;
	mov.f32 	%f88, 0f00000000;
	mul.rn.f32 	%f110, %f5, %f88;
	mov.b32 	%r167, 0;
	bra.uni 	$L__BB2_36;
$L__BB2_31:
	mov.b32 	%r43, %f5;
	shl.b32 	%r131, %r43, 8;
	or.b32  	%r44, %r131, -2147483648;
	mov.b64 	%rd83, 0;
	mov.b32 	%r164, 0;
	mov.u64 	%rd81, __cudart_i2opi_f;
	mov.u64 	%rd82, %rd1;
$L__BB2_32:
	.pragma "nounroll";
	ld.global.nc.u32 	%r132, [%rd81];
	mad.wide.u32 	%rd66, %r132, %r44, %rd83;
	shr.u64 	%rd83, %rd66, 32;
	st.local.u32 	[%rd82], %rd66;
	add.s32 	%r164, %r164, 1;
	add.s64 	%rd82, %rd82, 4;
	add.s64 	%rd81, %rd81, 4;
	setp.ne.s32 	%p29, %r164, 6;
	@%p29 bra 	$L__BB2_32;
	shr.u32 	%r133, %r43, 23;
	st.local.u32 	[%rd1+24], %rd83;
	and.b32  	%r47, %r133, 31;
	and.b32  	%r134, %r133, 224;
	add.s32 	%r135, %r134, -128;
	shr.u32 	%r136, %r135, 5;
	mul.wide.u32 	%rd67, %r136, 4;
	sub.s64 	%rd31, %rd1, %rd67;
	ld.local.u32 	%r165, [%rd31+24];
	ld.local.u32 	%r166, [%rd31+20];
	setp.eq.s32 	%p30, %r47, 0;
	@%p30 bra 	$L__BB2_35;
	shf.l.wrap.b32 	%r165, %r166, %r165, %r47;
	ld.local.u32 	%r137, [%rd31+16];
	shf.l.wrap.b32 	%r166, %r137, %r166, %r47;
$L__BB2_35:
	shr.u32 	%r138, %r165, 30;
	shf.l.wrap.b32 	%r139, %r166, %r165, 2;
	shl.b32 	%r140, %r166, 2;
	shr.u32 	%r141, %r139, 31;
	add.s32 	%r142, %r141, %r138;
	neg.s32 	%r143, %r142;
	setp.lt.s32 	%p31, %r43, 0;
	selp.b32 	%r167, %r143, %r142, %p31;
	xor.b32  	%r144, %r139, %r43;
	shr.s32 	%r145, %r139, 31;
	xor.b32  	%r146, %r145, %r139;
	xor.b32  	%r147, %r145, %r140;
	cvt.u64.u32 	%rd68, %r146;
	shl.b64 	%rd69, %rd68, 32;
	cvt.u64.u32 	%rd70, %r147;
	or.b64  	%rd71, %rd69, %rd70;
	cvt.rn.f64.s64 	%fd7, %rd71;
	mul.f64 	%fd8, %fd7, 0d3BF921FB54442D19;
	cvt.rn.f32.f64 	%f86, %fd8;
	neg.f32 	%f87, %f86;
	setp.lt.s32 	%p32, %r144, 0;
	selp.f32 	%f110, %f87, %f86, %p32;
$L__BB2_36:
	add.s32 	%r149, %r167, 1;
	mul.rn.f32 	%f89, %f110, %f110;
	and.b32  	%r150, %r167, 1;
	setp.eq.b32 	%p33, %r150, 1;
	selp.f32 	%f90, %f110, 0f3F800000, %p33;
	fma.rn.f32 	%f91, %f89, %f90, 0f00000000;
	fma.rn.f32 	%f92, %f89, 0f37CBAC00, 0fBAB607ED;
	selp.f32 	%f93, 0fB94D4153, %f92, %p33;
	selp.f32 	%f94, 0f3C0885E4, 0f3D2AAABB, %p33;
	fma.rn.f32 	%f95, %f93, %f89, %f94;
	selp.f32 	%f96, 0fBE2AAAA8, 0fBEFFFFFF, %p33;
	fma.rn.f32 	%f97, %f95, %f89, %f96;
	fma.rn.f32 	%f98, %f97, %f91, %f90;
	and.b32  	%r151, %r149, 2;
	setp.eq.s32 	%p34, %r151, 0;
	mov.f32 	%f99, 0f00000000;
	sub.f32 	%f100, %f99, %f98;
	selp.f32 	%f101, %f98, %f100, %p34;
	mul.f32 	%f102, %f20, %f101;
	mul.f32 	%f103, %f4, %f19;
	sub.f32 	%f104, %f102, %f103;
	mul.f32 	%f105, %f106, %f104;
	st.global.f32 	[%rd17+-4], %f105;
$L__BB2_37:
	ret;

}
.entry _Z20PhaseShiftBackFft_1dP6float2S0_i(
	.param .u64 .ptr .align 1 _Z20PhaseShiftBackFft_1dP6float2S0_i_param_0,
	.param .u64 .ptr .align 1 _Z20PhaseShiftBackFft_1dP6float2S0_i_param_1,
	.param .u32 _Z20PhaseShiftBackFft_1dP6float2S0_i_param_2
)
{
	.local .align 4 .b8 	__local_depot3[28];
	.reg .b64 	%SP;
	.reg .b64 	%SPL;
	.reg .pred 	%p<35>;
	.reg .b32 	%r<168>;
	.reg .b32 	%f<111>;
	.reg .b64 	%rd<84>;
	.reg .b64 	%fd<9>;

	mov.u64 	%SPL, __local_depot3;
	ld.param.u64 	%rd32, [_Z20PhaseShiftBackFft_1dP6float2S0_i_param_0];
	ld.param.u64 	%rd33, [_Z20PhaseShiftBackFft_1dP6float2S0_i_param_1];
	ld.param.u32 	%r56, [_Z20PhaseShiftBackFft_1dP6float2S0_i_param_2];
	add.u64 	%rd1, %SPL, 0;
	mov.u32 	%r57, %ctaid.x;
	mov.u32 	%r58, %ntid.x;
	mov.u32 	%r59, %tid.x;
	mad.lo.s32 	%r1, %r57, %r58, %r59;
	setp.ge.s32 	%p1, %r1, %r56;
	@%p1 bra 	$L__BB3_37;
	shr.u32 	%r60, %r56, 31;
	add.s32 	%r61, %r56, %r60;
	shr.s32 	%r2, %r61, 1;
	setp.ge.s32 	%p2, %r1, %r2;
	@%p2 bra 	$L__BB3_3;
	cvt.rn.f32.s32 	%f29, %r1;
	mul.f32 	%f30, %f29, 0f40800000;
	mul.f32 	%f31, %f30, 0f3F490FDB;
	cvt.rn.f32.s32 	%f32, %r2;
	div.rn.f32 	%f106, %f31, %f32;
	bra.uni 	$L__BB3_4;
$L__BB3_3:
	sub.s32 	%r65, %r1, %r2;
	cvt.rn.f32.s32 	%f24, %r65;
	mul.f32 	%f25, %f24, 0f40800000;
	mul.f32 	%f26, %f25, 0f3F490FDB;
	cvt.rn.f32.s32 	%f27, %r2;
	div.rn.f32 	%f28, %f26, %f27;
	add.f32 	%f106, %f28, 0fC0490FDB;
$L__BB3_4:
	cvta.to.global.u64 	%rd35, %rd32;
	mul.wide.s32 	%rd36, %r1, 8;
	add.s64 	%rd2, %rd35, %rd36;
	ld.global.f32 	%f4, [%rd2];
	mul.f32 	%f5, %f106, 0f3F000000;
	mul.f32 	%f33, %f5, 0f3F22F983;
	cvt.rni.s32.f32 	%r167, %f33;
	cvt.rn.f32.s32 	%f34, %r167;
	fma.rn.f32 	%f35, %f34, 0fBFC90FDA, %f5;
	fma.rn.f32 	%f36, %f34, 0fB3A22168, %f35;
	fma.rn.f32 	%f110, %f34, 0fA7C234C5, %f36;
	abs.f32 	%f7, %f5;
	setp.ltu.f32 	%p3, %f7, 0f47CE4780;
	mov.u32 	%r155, %r167;
	mov.f32 	%f107, %f110;
	@%p3 bra 	$L__BB3_12;
	setp.neu.f32 	%p4, %f7, 0f7F800000;
	@%p4 bra 	$L__BB3_7;
	mov.f32 	%f39, 0f00000000;
	mul.rn.f32 	%f107, %f5, %f39;
	mov.b32 	%r155, 0;
	bra.uni 	$L__BB3_12;
$L__BB3_7:
	mov.b32 	%r4, %f5;
	shl.b32 	%r67, %r4, 8;
	or.b32  	%r5, %r67, -2147483648;
	mov.b64 	%rd74, 0;
	mov.b32 	%r152, 0;
	mov.u64 	%rd72, __cudart_i2opi_f;
	mov.u64 	%rd73, %rd1;
$L__BB3_8:
	.pragma "nounroll";
	ld.global.nc.u32 	%r68, [%rd72];
	mad.wide.u32 	%rd39, %r68, %r5, %rd74;
	shr.u64 	%rd74, %rd39, 32;
	st.local.u32 	[%rd73], %rd39;
	add.s32 	%r152, %r152, 1;
	add.s64 	%rd73, %rd73, 4;
	add.s64 	%rd72, %rd72, 4;
	setp.ne.s32 	%p5, %r152, 6;
	@%p5 bra 	$L__BB3_8;
	shr.u32 	%r69, %r4, 23;
	st.local.u32 	[%rd1+24], %rd74;
	and.b32  	%r8, %r69, 31;
	and.b32  	%r70, %r69, 224;
	add.s32 	%r71, %r70, -128;
	shr.u32 	%r72, %r71, 5;
	mul.wide.u32 	%rd40, %r72, 4;
	sub.s64 	%rd9, %rd1, %rd40;
	ld.local.u32 	%r153, [%rd9+24];
	ld.local.u32 	%r154, [%rd9+20];
	setp.eq.s32 	%p6, %r8, 0;
	@%p6 bra 	$L__BB3_11;
	shf.l.wrap.b32 	%r153, %r154, %r153, %r8;
	ld.local.u32 	%r73, [%rd9+16];
	shf.l.wrap.b32 	%r154, %r73, %r154, %r8;
$L__BB3_11:
	shr.u32 	%r74, %r153, 30;
	shf.l.wrap.b32 	%r75, %r154, %r153, 2;
	shl.b32 	%r76, %r154, 2;
	shr.u32 	%r77, %r75, 31;
	add.s32 	%r78, %r77, %r74;
	neg.s32 	%r79, %r78;
	setp.lt.s32 	%p7, %r4, 0;
	selp.b32 	%r155, %r79, %r78, %p7;
	xor.b32  	%r80, %r75, %r4;
	shr.s32 	%r81, %r75, 31;
	xor.b32  	%r82, %r81, %r75;
	xor.b32  	%r83, %r81, %r76;
	cvt.u64.u32 	%rd41, %r82;
	shl.b64 	%rd42, %rd41, 32;
	cvt.u64.u32 	%rd43, %r83;
	or.b64  	%rd44, %rd42, %rd43;
	cvt.rn.f64.s64 	%fd1, %rd44;
	mul.f64 	%fd2, %fd1, 0d3BF921FB54442D19;
	cvt.rn.f32.f64 	%f37, %fd2;
	neg.f32 	%f38, %f37;
	setp.lt.s32 	%p8, %r80, 0;
	selp.f32 	%f107, %f38, %f37, %p8;
$L__BB3_12:
	setp.ltu.f32 	%p9, %f7, 0f47CE4780;
	add.s32 	%r85, %r155, 1;
	mul.rn.f32 	%f40, %f107, %f107;
	and.b32  	%r86, %r155, 1;
	setp.eq.b32 	%p10, %r86, 1;
	selp.f32 	%f41, %f107, 0f3F800000, %p10;
	fma.rn.f32 	%f42, %f40, %f41, 0f00000000;
	fma.rn.f32 	%f43, %f40, 0f37CBAC00, 0fBAB607ED;
	selp.f32 	%f44, 0fB94D4153, %f43, %p10;
	selp.f32 	%f45, 0f3C0885E4, 0f3D2AAABB, %p10;
	fma.rn.f32 	%f46, %f44, %f40, %f45;
	selp.f32 	%f47, 0fBE2AAAA8, 0fBEFFFFFF, %p10;
	fma.rn.f32 	%f48, %f46, %f40, %f47;
	fma.rn.f32 	%f49, %f48, %f42, %f41;
	and.b32  	%r87, %r85, 2;
	setp.eq.s32 	%p11, %r87, 0;
	mov.f32 	%f50, 0f00000000;
	sub.f32 	%f51, %f50, %f49;
	selp.f32 	%f11, %f49, %f51, %p11;
	ld.global.f32 	%f12, [%rd2+4];
	mov.u32 	%r159, %r167;
	mov.f32 	%f108, %f110;
	@%p9 bra 	$L__BB3_20;
	setp.neu.f32 	%p12, %f7, 0f7F800000;
	@%p12 bra 	$L__BB3_15;
	mov.f32 	%f54, 0f00000000;
	mul.rn.f32 	%f108, %f5, %f54;
	mov.b32 	%r159, 0;
	bra.uni 	$L__BB3_20;
$L__BB3_15:
	mov.b32 	%r17, %f5;
	shl.b32 	%r89, %r17, 8;
	or.b32  	%r18, %r89, -2147483648;
	mov.b64 	%rd77, 0;
	mov.b32 	%r156, 0;
	mov.u64 	%rd75, __cudart_i2opi_f;
	mov.u64 	%rd76, %rd1;
$L__BB3_16:
	.pragma "nounroll";
	ld.global.nc.u32 	%r90, [%rd75];
	mad.wide.u32 	%rd47, %r90, %r18, %rd77;
	shr.u64 	%rd77, %rd47, 32;
	st.local.u32 	[%rd76], %rd47;
	add.s32 	%r156, %r156, 1;
	add.s64 	%rd76, %rd76, 4;
	add.s64 	%rd75, %rd75, 4;
	setp.ne.s32 	%p13, %r156, 6;
	@%p13 bra 	$L__BB3_16;
	shr.u32 	%r91, %r17, 23;
	st.local.u32 	[%rd1+24], %rd77;
	and.b32  	%r21, %r91, 31;
	and.b32  	%r92, %r91, 224;
	add.s32 	%r93, %r92, -128;
	shr.u32 	%r94, %r93, 5;
	mul.wide.u32 	%rd48, %r94, 4;
	sub.s64 	%rd16, %rd1, %rd48;
	ld.local.u32 	%r157, [%rd16+24];
	ld.local.u32 	%r158, [%rd16+20];
	setp.eq.s32 	%p14, %r21, 0;
	@%p14 bra 	$L__BB3_19;
	shf.l.wrap.b32 	%r157, %r158, %r157, %r21;
	ld.local.u32 	%r95, [%rd16+16];
	shf.l.wrap.b32 	%r158, %r95, %r158, %r21;
$L__BB3_19:
	shr.u32 	%r96, %r157, 30;
	shf.l.wrap.b32 	%r97, %r158, %r157, 2;
	shl.b32 	%r98, %r158, 2;
	shr.u32 	%r99, %r97, 31;
	add.s32 	%r100, %r99, %r96;
	neg.s32 	%r101, %r100;
	setp.lt.s32 	%p15, %r17, 0;
	selp.b32 	%r159, %r101, %r100, %p15;
	xor.b32  	%r102, %r97, %r17;
	shr.s32 	%r103, %r97, 31;
	xor.b32  	%r104, %r103, %r97;
	xor.b32  	%r105, %r103, %r98;
	cvt.u64.u32 	%rd49, %r104;
	shl.b64 	%rd50, %rd49, 32;
	cvt.u64.u32 	%rd51, %r105;
	or.b64  	%rd52, %rd50, %rd51;
	cvt.rn.f64.s64 	%fd3, %rd52;
	mul.f64 	%fd4, %fd3, 0d3BF921FB54442D19;
	cvt.rn.f32.f64 	%f52, %fd4;
	neg.f32 	%f53, %f52;
	setp.lt.s32 	%p16, %r102, 0;
	selp.f32 	%f108, %f53, %f52, %p16;
$L__BB3_20:
	setp.ltu.f32 	%p17, %f7, 0f47CE4780;
	mul.rn.f32 	%f55, %f108, %f108;
	and.b32  	%r107, %r159, 1;
	setp.eq.b32 	%p18, %r107, 1;
	selp.f32 	%f56, 0f3F800000, %f108, %p18;
	fma.rn.f32 	%f57, %f55, %f56, 0f00000000;
	fma.rn.f32 	%f58, %f55, 0f37CBAC00, 0fBAB607ED;
	selp.f32 	%f59, %f58, 0fB94D4153, %p18;
	selp.f32 	%f60, 0f3D2AAABB, 0f3C0885E4, %p18;
	fma.rn.f32 	%f61, %f59, %f55, %f60;
	selp.f32 	%f62, 0fBEFFFFFF, 0fBE2AAAA8, %p18;
	fma.rn.f32 	%f63, %f61, %f55, %f62;
	fma.rn.f32 	%f64, %f63, %f57, %f56;
	and.b32  	%r108, %r159, 2;
	setp.eq.s32 	%p19, %r108, 0;
	mov.f32 	%f65, 0f00000000;
	sub.f32 	%f66, %f65, %f64;
	selp.f32 	%f67, %f64, %f66, %p19;
	mul.f32 	%f68, %f12, %f67;
	mul.f32 	%f69, %f4, %f11;
	sub.f32 	%f70, %f69, %f68;
	mul.f32 	%f71, %f106, %f70;
	cvta.to.global.u64 	%rd53, %rd33;
	add.s64 	%rd55, %rd53, %rd36;
	add.s64 	%rd17, %rd55, 4;
	st.global.f32 	[%rd55+4], %f71;
	mov.u32 	%r163, %r167;
	mov.f32 	%f109, %f110;
	@%p17 bra 	$L__BB3_28;
	setp.neu.f32 	%p20, %f7, 0f7F800000;
	@%p20 bra 	$L__BB3_23;
	mov.f32 	%f74, 0f00000000;
	mul.rn.f32 	%f109, %f5, %f74;
	mov.b32 	%r163, 0;
	bra.uni 	$L__BB3_28;
$L__BB3_23:
	mov.b32 	%r30, %f5;
	shl.b32 	%r110, %r30, 8;
	or.b32  	%r31, %r110, -2147483648;
	mov.b64 	%rd80, 0;
	mov.b32 	%r160, 0;
	mov.u64 	%rd78, __cudart_i2opi_f;
	mov.u64 	%rd79, %rd1;
$L__BB3_24:
	.pragma "nounroll";
	ld.global.nc.u32 	%r111, [%rd78];
	mad.wide.u32 	%rd58, %r111, %r31, %rd80;
	shr.u64 	%rd80, %rd58, 32;
	st.local.u32 	[%rd79], %rd58;
	add.s32 	%r160, %r160, 1;
	add.s64 	%rd79, %rd79, 4;
	add.s64 	%rd78, %rd78, 4;
	setp.ne.s32 	%p21, %r160, 6;
	@%p21 bra 	$L__BB3_24;
	shr.u32 	%r112, %r30, 23;
	st.local.u32 	[%rd1+24], %rd80;
	and.b32  	%r34, %r112, 31;
	and.b32  	%r113, %r112, 224;
	add.s32 	%r114, %r113, -128;
	shr.u32 	%r115, %r114, 5;
	mul.wide.u32 	%rd59, %r115, 4;
	sub.s64 	%rd24, %rd1, %rd59;
	ld.local.u32 	%r161, [%rd24+24];
	ld.local.u32 	%r162, [%rd24+20];
	setp.eq.s32 	%p22, %r34, 0;
	@%p22 bra 	$L__BB3_27;
	shf.l.wrap.b32 	%r161, %r162, %r161, %r34;
	ld.local.u32 	%r116, [%rd24+16];
	shf.l.wrap.b32 	%r162, %r116, %r162, %r34;
$L__BB3_27:
	shr.u32 	%r117, %r161, 30;
	shf.l.wrap.b32 	%r118, %r162, %r161, 2;
	shl.b32 	%r119, %r162, 2;
	shr.u32 	%r120, %r118, 31;
	add.s32 	%r121, %r120, %r117;
	neg.s32 	%r122, %r121;
	setp.lt.s32 	%p23, %r30, 0;
	selp.b32 	%r163, %r122, %r121, %p23;
	xor.b32  	%r123, %r118, %r30;
	shr.s32 	%r124, %r118, 31;
	xor.b32  	%r125, %r124, %r118;
	xor.b32  	%r126, %r124, %r119;
	cvt.u64.u32 	%rd60, %r125;
	shl.b64 	%rd61, %rd60, 32;
	cvt.u64.u32 	%rd62, %r126;
	or.b64  	%rd63, %rd61, %rd62;
	cvt.rn.f64.s64 	%fd5, %rd63;
	mul.f64 	%fd6, %fd5, 0d3BF921FB54442D19;
	cvt.rn.f32.f64 	%f72, %fd6;
	neg.f32 	%f73, %f72;
	setp.lt.s32 	%p24, %r123, 0;
	selp.f32 	%f109, %f73, %f72, %p24;
$L__BB3_28:
	setp.ltu.f32 	%p25, %f7, 0f47CE4780;
	mul.rn.f32 	%f75, %f109, %f109;
	and.b32  	%r128, %r163, 1;
	setp.eq.b32 	%p26, %r128, 1;
	selp.f32 	%f76, 0f3F800000, %f109, %p26;
	fma.rn.f32 	%f77, %f75, %f76, 0f00000000;
	fma.rn.f32 	%f78, %f75, 0f37CBAC00, 0fBAB607ED;
	selp.f32 	%f79, %f78, 0fB94D4153, %p26;
	selp.f32 	%f80, 0f3D2AAABB, 0f3C0885E4, %p26;
	fma.rn.f32 	%f81, %f79, %f75, %f80;
	selp.f32 	%f82, 0fBEFFFFFF, 0fBE2AAAA8, %p26;
	fma.rn.f32 	%f83, %f81, %f75, %f82;
	fma.rn.f32 	%f84, %f83, %f77, %f76;
	and.b32  	%r129, %r163, 2;
	setp.eq.s32 	%p27, %r129, 0;
	mov.f32 	%f85, 0f00000000;
	sub.f32 	%f86, %f85, %f84;
	selp.f32 	%f87, %f84, %f86, %p27;
	mul.f32 	%f19, %f4, %f87;
	ld.global.f32 	%f20, [%rd2+4];
	@%p25 bra 	$L__BB3_36;
	setp.neu.f32 	%p28, %f7, 0f7F800000;
	@%p28 bra 	$L__BB3_31;
	mov.f32 	%f90, 0f00000000;
	mul.rn.f32 	%f110, %f5, %f90;
	mov.b32 	%r167, 0;
	bra.uni 	$L__BB3_36;
$L__BB3_31:
	mov.b32 	%r43, %f5;
	shl.b32 	%r131, %r43, 8;
	or.b32  	%r44, %r131, -2147483648;
	mov.b64 	%rd83, 0;
	mov.b32 	%r164, 0;
	mov.u64 	%rd81, __cudart_i2opi_f;
	mov.u64 	%rd82, %rd1;
$L__BB3_32:
	.pragma "nounroll";
	ld.global.nc.u32 	%r132, [%rd81];
	mad.wide.u32 	%rd66, %r132, %r44, %rd83;
	shr.u64 	%rd83, %rd66, 32;
	st.local.u32 	[%rd82], %rd66;
	add.s32 	%r164, %r164, 1;
	add.s64 	%rd82, %rd82, 4;
	add.s64 	%rd81, %rd81, 4;
	setp.ne.s32 	%p29, %r164, 6;
	@%p29 bra 	$L__BB3_32;
	shr.u32 	%r133, %r43, 23;
	st.local.u32 	[%rd1+24], %rd83;
	and.b32  	%r47, %r133, 31;
	and.b32  	%r134, %r133, 224;
	add.s32 	%r135, %r134, -128;
	shr.u32 	%r136, %r135, 5;
	mul.wide.u32 	%rd67, %r136, 4;
	sub.s64 	%rd31, %rd1, %rd67;
	ld.local.u32 	%r165, [%rd31+24];
	ld.local.u32 	%r166, [%rd31+20];
	setp.eq.s32 	%p30, %r47, 0;
	@%p30 bra 	$L__BB3_35;
	shf.l.wrap.b32 	%r165, %r166, %r165, %r47;
	ld.local.u32 	%r137, [%rd31+16];
	shf.l.wrap.b32 	%r166, %r137, %r166, %r47;
$L__BB3_35:
	shr.u32 	%r138, %r165, 30;
	shf.l.wrap.b32 	%r139, %r166, %r165, 2;
	shl.b32 	%r140, %r166, 2;
	shr.u32 	%r141, %r139, 31;
	add.s32 	%r142, %r141, %r138;
	neg.s32 	%r143, %r142;
	setp.lt.s32 	%p31, %r43, 0;
	selp.b32 	%r167, %r143, %r142, %p31;
	xor.b32  	%r144, %r139, %r43;
	shr.s32 	%r145, %r139, 31;
	xor.b32  	%r146, %r145, %r139;
	xor.b32  	%r147, %r145, %r140;
	cvt.u64.u32 	%rd68, %r146;
	shl.b64 	%rd69, %rd68, 32;
	cvt.u64.u32 	%rd70, %r147;
	or.b64  	%rd71, %rd69, %rd70;
	cvt.rn.f64.s64 	%fd7, %rd71;
	mul.f64 	%fd8, %fd7, 0d3BF921FB54442D19;
	cvt.rn.f32.f64 	%f88, %fd8;
	neg.f32 	%f89, %f88;
	setp.lt.s32 	%p32, %r144, 0;
	selp.f32 	%f110, %f89, %f88, %p32;
$L__BB3_36:
	add.s32 	%r149, %r167, 1;
	mul.rn.f32 	%f91, %f110, %f110;
	and.b32  	%r150, %r167, 1;
	setp.eq.b32 	%p33, %r150, 1;
	selp.f32 	%f92, %f110, 0f3F800000, %p33;
	fma.rn.f32 	%f93, %f91, %f92, 0f00000000;
	fma.rn.f32 	%f94, %f91, 0f37CBAC00, 0fBAB607ED;
	selp.f32 	%f95, 0fB94D4153, %f94, %p33;
	selp.f32 	%f96, 0f3C0885E4, 0f3D2AAABB, %p33;
	fma.rn.f32 	%f97, %f95, %f91, %f96;
	selp.f32 	%f98, 0fBE2AAAA8, 0fBEFFFFFF, %p33;
	fma.rn.f32 	%f99, %f97, %f91, %f98;
	fma.rn.f32 	%f100, %f99, %f93, %f92;
	and.b32  	%r151, %r149, 2;
	setp.eq.s32 	%p34, %r151, 0;
	mov.f32 	%f101, 0f00000000;
	sub.f32 	%f102, %f101, %f100;
	selp.f32 	%f103, %f100, %f102, %p34;
	fma.rn.f32 	%f104, %f20, %f103, %f19;
	mul.f32 	%f105, %f106, %f104;
	st.global.f32 	[%rd17+-4], %f105;
$L__BB3_37:
	ret;

}


// ===== COMPILED SASS (sm_100) =====

	.target	sm_100

	.elftype	@"ET_EXEC"


//--------------------- .note.nv.tkinfo           --------------------------
	.section	.note.nv.tkinfo,"",@"SHT_NOTE"
	.sectionflags	@"SHF_NOTE_NV_TKINFO"
	.tkinfo
        /*0018*/ 	.word	0x00000002
        /*0030*/ 	.string	""
        /*0030*/ 	.string	"ptxas"
        /*0030*/ 	.string	"Cuda compilation tools, release 13.0, V13.0.88"
        /*0030*/ 	.string	"Build cuda_13.0.r13.0/compiler.36424714_0"
        /*0030*/ 	.string	"-arch sm_100 -m 64 "



//--------------------- .note.nv.cuinfo           --------------------------
	.section	.note.nv.cuinfo,"",@"SHT_NOTE"
	.sectionflags	@"SHF_NOTE_NV_CUINFO"
        /*0018*/ 	.short	0x0002
        /*001a*/ 	.short	0x0064
        /*001c*/ 	.short	0x0082
	.zero		2


//--------------------- .nv.info                  --------------------------
	.section	.nv.info,"",@"SHT_CUDA_INFO"
	.align	4


	//----- nvinfo : EIATTR_REGCOUNT
	.align		4
        /*0000*/ 	.byte	0x04, 0x2f
        /*0002*/ 	.short	(.L_2 - .L_1)
	.align		4
.L_1:
        /*0004*/ 	.word	index@(_Z32DataTypeConvertFloatToComplex_1dPfP6float2i)
        /*0008*/ 	.word	0x0000000c


	//----- nvinfo : EIATTR_FRAME_SIZE
	.align		4
.L_2:
        /*000c*/ 	.byte	0x04, 0x11
        /*000e*/ 	.short	(.L_4 - .L_3)
	.align		4
.L_3:
        /*0010*/ 	.word	index@(_Z32DataTypeConvertFloatToComplex_1dPfP6float2i)
        /*0014*/ 	.word	0x00000000


	//----- nvinfo : EIATTR_REGCOUNT
	.align		4
.L_4:
        /*0018*/ 	.byte	0x04, 0x2f
        /*001a*/ 	.short	(.L_6 - .L_5)
	.align		4
.L_5:
        /*001c*/ 	.word	index@(_Z17DataGetBackFft_1dP6float2Pffi)
        /*0020*/ 	.word	0x00000010


	//----- nvinfo : EIATTR_FRAME_SIZE
	.align		4
.L_6:
        /*0024*/ 	.byte	0x04, 0x11
        /*0026*/ 	.short	(.L_8 - .L_7)
	.align		4
.L_7:
        /*0028*/ 	.word	index@($__internal_2_$__cuda_sm3x_div_rn_noftz_f32_slowpath)
        /*002c*/ 	.word	0x00000000


	//----- nvinfo : EIATTR_FRAME_SIZE
	.align		4
.L_8:
        /*0030*/ 	.byte	0x04, 0x11
        /*0032*/ 	.short	(.L_10 - .L_9)
	.align		4
.L_9:
        /*0034*/ 	.word	index@(_Z17DataGetBackFft_1dP6float2Pffi)
        /*0038*/ 	.word	0x00000000


	//----- nvinfo : EIATTR_REGCOUNT
	.align		4
.L_10:
        /*003c*/ 	.byte	0x04, 0x2f
        /*003e*/ 	.short	(.L_12 - .L_11)
	.align		4
.L_11:
        /*0040*/ 	.word	index@(_Z20PhaseShiftForwFft_1dP6float2S0_i)
        /*0044*/ 	.word	0x0000001a


	//----- nvinfo : EIATTR_FRAME_SIZE
	.align		4
.L_12:
        /*0048*/ 	.byte	0x04, 0x11
        /*004a*/ 	.short	(.L_14 - .L_13)
	.align		4
.L_13:
        /*004c*/ 	.word	index@($__internal_1_$__cuda_sm3x_div_rn_noftz_f32_slowpath)
        /*0050*/ 	.word	0x00000020


	//----- nvinfo : EIATTR_FRAME_SIZE
	.align		4
.L_14:
        /*0054*/ 	.byte	0x04, 0x11
        /*0056*/ 	.short	(.L_16 - .L_15)
	.align		4
.L_15:
        /*0058*/ 	.word	index@(_Z20PhaseShiftForwFft_1dP6float2S0_i)
        /*005c*/ 	.word	0x00000020


	//----- nvinfo : EIATTR_REGCOUNT
	.align		4
.L_16:
        /*0060*/ 	.byte	0x04, 0x2f
        /*0062*/ 	.short	(.L_18 - .L_17)
	.align		4
.L_17:
        /*0064*/ 	.word	index@(_Z20PhaseShiftBackFft_1dP6float2S0_i)
        /*0068*/ 	.word	0x0000001a


	//----- nvinfo : EIATTR_FRAME_SIZE
	.align		4
.L_18:
        /*006c*/ 	.byte	0x04, 0x11
        /*006e*/ 	.short	(.L_20 - .L_19)
	.align		4
.L_19:
        /*0070*/ 	.word	index@($__internal_0_$__cuda_sm3x_div_rn_noftz_f32_slowpath)
        /*0074*/ 	.word	0x00000020


	//----- nvinfo : EIATTR_FRAME_SIZE
	.align		4
.L_20:
        /*0078*/ 	.byte	0x04, 0x11
        /*007a*/ 	.short	(.L_22 - .L_21)
	.align		4
.L_21:
        /*007c*/ 	.word	index@(_Z20PhaseShiftBackFft_1dP6float2S0_i)
        /*0080*/ 	.word	0x00000020


	//----- nvinfo : EIATTR_MIN_STACK_SIZE
	.align		4
.L_22:
        /*0084*/ 	.byte	0x04, 0x12
        /*0086*/ 	.short	(.L_24 - .L_23)
	.align		4
.L_23:
        /*0088*/ 	.word	index@(_Z20PhaseShiftBackFft_1dP6float2S0_i)
        /*008c*/ 	.word	0x00000020


	//----- nvinfo : EIATTR_MIN_STACK_SIZE
	.align		4
.L_24:
        /*0090*/ 	.byte	0x04, 0x12
        /*0092*/ 	.short	(.L_26 - .L_25)
	.align		4
.L_25:
        /*0094*/ 	.word	index@(_Z20PhaseShiftForwFft_1dP6float2S0_i)
        /*0098*/ 	.word	0x00000020


	//----- nvinfo : EIATTR_MIN_STACK_SIZE
	.align		4
.L_26:
        /*009c*/ 	.byte	0x04, 0x12
        /*009e*/ 	.short	(.L_28 - .L_27)
	.align		4
.L_27:
        /*00a0*/ 	.word	index@(_Z17DataGetBackFft_1dP6float2Pffi)
        /*00a4*/ 	.word	0x00000000


	//----- nvinfo : EIATTR_MIN_STACK_SIZE
	.align		4
.L_28:
        /*00a8*/ 	.byte	0x04, 0x12
        /*00aa*/ 	.short	(.L_30 - .L_29)
	.align		4
.L_29:
        /*00ac*/ 	.word	index@(_Z32DataTypeConvertFloatToComplex_1dPfP6float2i)
        /*00b0*/ 	.word	0x00000000
.L_30:


//--------------------- .nv.compat                --------------------------
	.section	.nv.compat,"",@"SHT_CUDA_COMPAT_INFO"
	.align	4
        /*0000*/ 	.byte	0x02, 0x09, 0x00, 0x00, 0x02, 0x02, 0x01, 0x00, 0x02, 0x05, 0x05, 0x00, 0x03, 0x07, 0x01, 0x01
        /*0010*/ 	.byte	0x02, 0x03, 0x00, 0x00, 0x02, 0x06, 0x01, 0x00, 0x04, 0x0b, 0x08, 0x00, 0x01, 0x00, 0x00, 0x00
        /*0020*/ 	.byte	0x00, 0x00, 0x00, 0x00


//--------------------- .nv.info._Z20PhaseShiftBackFft_1dP6float2S0_i --------------------------
	.section	.nv.info._Z20PhaseShiftBackFft_1dP6float2S0_i,"",@"SHT_CUDA_INFO"
	.sectionflags	@""
	.align	4


	//----- nvinfo : EIATTR_CUDA_API_VERSION
	.align		4
        /*0000*/ 	.byte	0x04, 0x37
        /*0002*/ 	.short	(.L_32 - .L_31)
.L_31:
        /*0004*/ 	.word	0x00000082


	//----- nvinfo : EIATTR_KPARAM_INFO
	.align		4
.L_32:
        /*0008*/ 	.byte	0x04, 0x17
        /*000a*/ 	.short	(.L_34 - .L_33)
.L_33:
        /*000c*/ 	.word	0x00000000
        /*0010*/ 	.short	0x0002
        /*0012*/ 	.short	0x0010
        /*0014*/ 	.byte	0x00, 0xf0, 0x11, 0x00


	//----- nvinfo : EIATTR_KPARAM_INFO
	.align		4
.L_34:
        /*0018*/ 	.byte	0x04, 0x17
        /*001a*/ 	.short	(.L_36 - .L_35)
.L_35:
        /*001c*/ 	.word	0x00000000
        /*0020*/ 	.short	0x0001
        /*0022*/ 	.short	0x0008
        /*0024*/ 	.byte	0x00, 0xf5, 0x21, 0x00


	//----- nvinfo : EIATTR_KPARAM_INFO
	.align		4
.L_36:
        /*0028*/ 	.byte	0x04, 0x17
        /*002a*/ 	.short	(.L_38 - .L_37)
.L_37:
        /*002c*/ 	.word	0x00000000
        /*0030*/ 	.short	0x0000
        /*0032*/ 	.short	0x0000
        /*0034*/ 	.byte	0x00, 0xf5, 0x21, 0x00


	//----- nvinfo : EIATTR_SPARSE_MMA_MASK
	.align		4
.L_38:
        /*0038*/ 	.byte	0x03, 0x50
        /*003a*/ 	.short	0x0000


	//----- nvinfo : EIATTR_MAXREG_COUNT
	.align		4
        /*003c*/ 	.byte	0x03, 0x1b
        /*003e*/ 	.short	0x00ff


	//----- nvinfo : EIATTR_MERCURY_ISA_VERSION
	.align		4
        /*0040*/ 	.byte	0x03, 0x5f
        /*0042*/ 	.short	0x0101


	//----- nvinfo : EIATTR_VRC_CTA_INIT_COUNT
	.align		4
        /*0044*/ 	.byte	0x02, 0x4a
	.zero		1
	.zero		1


	//----- nvinfo : EIATTR_EXIT_INSTR_OFFSETS
	.align		4
        /*0048*/ 	.byte	0x04, 0x1c
        /*004a*/ 	.short	(.L_40 - .L_39)


	//   ....[0]....
.L_39:
        /*004c*/ 	.word	0x00000080


	//   ....[1]....
        /*0050*/ 	.word	0x000017d0


	//----- nvinfo : EIATTR_CRS_STACK_SIZE
	.align		4
.L_40:
        /*0054*/ 	.byte	0x04, 0x1e
        /*0056*/ 	.short	(.L_42 - .L_41)
.L_41:
        /*0058*/ 	.word	0x00000000


	//----- nvinfo : EIATTR_CBANK_PARAM_SIZE
	.align		4
.L_42:
        /*005c*/ 	.byte	0x03, 0x19
        /*005e*/ 	.short	0x0014


	//----- nvinfo : EIATTR_PARAM_CBANK
	.align		4
        /*0060*/ 	.byte	0x04, 0x0a
        /*0062*/ 	.short	(.L_44 - .L_43)
	.align		4
.L_43:
        /*0064*/ 	.word	index@(.nv.constant0._Z20PhaseShiftBackFft_1dP6float2S0_i)
        /*0068*/ 	.short	0x0380
        /*006a*/ 	.short	0x0014


	//----- nvinfo : EIATTR_SW_WAR
	.align		4
.L_44:
        /*006c*/ 	.byte	0x04, 0x36
        /*006e*/ 	.short	(.L_46 - .L_45)
.L_45:
        /*0070*/ 	.word	0x00000008
.L_46:


//--------------------- .nv.info._Z20PhaseShiftForwFft_1dP6float2S0_i --------------------------
	.section	.nv.info._Z20PhaseShiftForwFft_1dP6float2S0_i,"",@"SHT_CUDA_INFO"
	.sectionflags	@""
	.align	4


	//----- nvinfo : EIATTR_CUDA_API_VERSION
	.align		4
        /*0000*/ 	.byte	0x04, 0x37
        /*0002*/ 	.short	(.L_48 - .L_47)
.L_47:
        /*0004*/ 	.word	0x00000082


	//----- nvinfo : EIATTR_KPARAM_INFO
	.align		4
.L_48:
        /*0008*/ 	.byte	0x04, 0x17
        /*000a*/ 	.short	(.L_50 - .L_49)
.L_49:
        /*000c*/ 	.word	0x00000000
        /*0010*/ 	.short	0x0002
        /*0012*/ 	.short	0x0010
        /*0014*/ 	.byte	0x00, 0xf0, 0x11, 0x00


	//----- nvinfo : EIATTR_KPARAM_INFO
	.align		4
.L_50:
        /*0018*/ 	.byte	0x04, 0x17
        /*001a*/ 	.short	(.L_52 - .L_51)
.L_51:
        /*001c*/ 	.word	0x00000000
        /*0020*/ 	.short	0x0001
        /*0022*/ 	.short	0x0008
        /*0024*/ 	.byte	0x00, 0xf5, 0x21, 0x00


	//----- nvinfo : EIATTR_KPARAM_INFO
	.align		4
.L_52:
        /*0028*/ 	.byte	0x04, 0x17
        /*002a*/ 	.short	(.L_54 - .L_53)
.L_53:
        /*002c*/ 	.word	0x00000000
        /*0030*/ 	.short	0x0000
        /*0032*/ 	.short	0x0000
        /*0034*/ 	.byte	0x00, 0xf5, 0x21, 0x00


	//----- nvinfo : EIATTR_SPARSE_MMA_MASK
	.align		4
.L_54:
        /*0038*/ 	.byte	0x03, 0x50
        /*003a*/ 	.short	0x0000


	//----- nvinfo : EIATTR_MAXREG_COUNT
	.align		4
        /*003c*/ 	.byte	0x03, 0x1b
        /*003e*/ 	.short	0x00ff


	//----- nvinfo : EIATTR_MERCURY_ISA_VERSION
	.align		4
        /*0040*/ 	.byte	0x03, 0x5f
        /*0042*/ 	.short	0x0101


	//----- nvinfo : EIATTR_VRC_CTA_INIT_COUNT
	.align		4
        /*0044*/ 	.byte	0x02, 0x4a
	.zero		1
	.zero		1


	//----- nvinfo : EIATTR_EXIT_INSTR_OFFSETS
	.align		4
        /*0048*/ 	.byte	0x04, 0x1c
        /*004a*/ 	.short	(.L_56 - .L_55)


	//   ....[0]....
.L_55:
        /*004c*/ 	.word	0x00000080


	//   ....[1]....
        /*0050*/ 	.word	0x000017d0


	//----- nvinfo : EIATTR_CRS_STACK_SIZE
	.align		4
.L_56:
        /*0054*/ 	.byte	0x04, 0x1e
        /*0056*/ 	.short	(.L_58 - .L_57)
.L_57:
        /*0058*/ 	.word	0x00000000


	//----- nvinfo : EIATTR_CBANK_PARAM_SIZE
	.align		4
.L_58:
        /*005c*/ 	.byte	0x03, 0x19
        /*005e*/ 	.short	0x0014


	//----- nvinfo : EIATTR_PARAM_CBANK
	.align		4
        /*0060*/ 	.byte	0x04, 0x0a
        /*0062*/ 	.short	(.L_60 - .L_59)
	.align		4
.L_59:
        /*0064*/ 	.word	index@(.nv.constant0._Z20PhaseShiftForwFft_1dP6float2S0_i)
        /*0068*/ 	.short	0x0380
        /*006a*/ 	.short	0x0014


	//----- nvinfo : EIATTR_SW_WAR
	.align		4
.L_60:
        /*006c*/ 	.byte	0x04, 0x36
        /*006e*/ 	.short	(.L_62 - .L_61)
.L_61:
        /*0070*/ 	.word	0x00000008
.L_62:


//--------------------- .nv.info._Z17DataGetBackFft_1dP6float2Pffi --------------------------
	.section	.nv.info._Z17DataGetBackFft_1dP6float2Pffi,"",@"SHT_CUDA_INFO"
	.sectionflags	@""
	.align	4


	//----- nvinfo : EIATTR_CUDA_API_VERSION
	.align		4
        /*0000*/ 	.byte	0x04, 0x37
        /*0002*/ 	.short	(.L_64 - .L_63)
.L_63:
        /*0004*/ 	.word	0x00000082


	//----- nvinfo : EIATTR_KPARAM_INFO
	.align		4
.L_64:
        /*0008*/ 	.byte	0x04, 0x17
        /*000a*/ 	.short	(.L_66 - .L_65)
.L_65:
        /*000c*/ 	.word	0x00000000
        /*0010*/ 	.short	0x0003
        /*0012*/ 	.short	0x0014
        /*0014*/ 	.byte	0x00, 0xf0, 0x11, 0x00


	//----- nvinfo : EIATTR_KPARAM_INFO
	.align		4
.L_66:
        /*0018*/ 	.byte	0x04, 0x17
        /*001a*/ 	.short	(.L_68 - .L_67)
.L_67:
        /*001c*/ 	.word	0x00000000
        /*0020*/ 	.short	0x0002
        /*0022*/ 	.short	0x0010
        /*0024*/ 	.byte	0x00, 0xf0, 0x11, 0x00


	//----- nvinfo : EIATTR_KPARAM_INFO
	.align		4
.L_68:
        /*0028*/ 	.byte	0x04, 0x17
        /*002a*/ 	.short	(.L_70 - .L_69)
.L_69:
        /*002c*/ 	.word	0x00000000
        /*0030*/ 	.short	0x0001
        /*0032*/ 	.short	0x0008
        /*0034*/ 	.byte	0x00, 0xf5, 0x21, 0x00


	//----- nvinfo : EIATTR_KPARAM_INFO
	.align		4
.L_70:
        /*0038*/ 	.byte	0x04, 0x17
        /*003a*/ 	.short	(.L_72 - .L_71)
.L_71:
        /*003c*/ 	.word	0x00000000
        /*0040*/ 	.short	0x0000
        /*0042*/ 	.short	0x0000
        /*0044*/ 	.byte	0x00, 0xf5, 0x21, 0x00


	//----- nvinfo : EIATTR_SPARSE_MMA_MASK
	.align		4
.L_72:
        /*0048*/ 	.byte	0x03, 0x50
        /*004a*/ 	.short	0x0000


	//----- nvinfo : EIATTR_MAXREG_COUNT
	.align		4
        /*004c*/ 	.byte	0x03, 0x1b
        /*004e*/ 	.short	0x00ff


	//----- nvinfo : EIATTR_MERCURY_ISA_VERSION
	.align		4
        /*0050*/ 	.byte	0x03, 0x5f
        /*0052*/ 	.short	0x0101


	//----- nvinfo : EIATTR_VRC_CTA_INIT_COUNT
	.align		4
        /*0054*/ 	.byte	0x02, 0x4a
	.zero		1
	.zero		1


	//----- nvinfo : EIATTR_EXIT_INSTR_OFFSETS
	.align		4
        /*0058*/ 	.byte	0x04, 0x1c
        /*005a*/ 	.short	(.L_74 - .L_73)


	//   ....[0]....
.L_73:
        /*005c*/ 	.word	0x00000070


	//   ....[1]....
        /*0060*/ 	.word	0x000001f0


	//----- nvinfo : EIATTR_CRS_STACK_SIZE
	.align		4
.L_74:
        /*0064*/ 	.byte	0x04, 0x1e
        /*0066*/ 	.short	(.L_76 - .L_75)
.L_75:
        /*0068*/ 	.word	0x00000000


	//----- nvinfo : EIATTR_CBANK_PARAM_SIZE
	.align		4
.L_76:
        /*006c*/ 	.byte	0x03, 0x19
        /*006e*/ 	.short	0x0018


	//----- nvinfo : EIATTR_PARAM_CBANK
	.align		4
        /*0070*/ 	.byte	0x04, 0x0a
        /*0072*/ 	.short	(.L_78 - .L_77)
	.align		4
.L_77:
        /*0074*/ 	.word	index@(.nv.constant0._Z17DataGetBackFft_1dP6float2Pffi)
        /*0078*/ 	.short	0x0380
        /*007a*/ 	.short	0x0018


	//----- nvinfo : EIATTR_SW_WAR
	.align		4
.L_78:
        /*007c*/ 	.byte	0x04, 0x36
        /*007e*/ 	.short	(.L_80 - .L_79)
.L_79:
        /*0080*/ 	.word	0x00000008
.L_80:


//--------------------- .nv.info._Z32DataTypeConvertFloatToComplex_1dPfP6float2i --------------------------
	.section	.nv.info._Z32DataTypeConvertFloatToComplex_1dPfP6float2i,"",@"SHT_CUDA_INFO"
	.sectionflags	@""
	.align	4


	//----- nvinfo : EIATTR_CUDA_API_VERSION
	.align		4
        /*0000*/ 	.byte	0x04, 0x37
        /*0002*/ 	.short	(.L_82 - .L_81)
.L_81:
        /*0004*/ 	.word	0x00000082


	//----- nvinfo : EIATTR_KPARAM_INFO
	.align		4
.L_82:
        /*0008*/ 	.byte	0x04, 0x17
        /*000a*/ 	.short	(.L_84 - .L_83)
.L_83:
        /*000c*/ 	.word	0x00000000
        /*0010*/ 	.short	0x0002
        /*0012*/ 	.short	0x0010
        /*0014*/ 	.byte	0x00, 0xf0, 0x11, 0x00


	//----- nvinfo : EIATTR_KPARAM_INFO
	.align		4
.L_84:
        /*0018*/ 	.byte	0x04, 0x17
        /*001a*/ 	.short	(.L_86 - .L_85)
.L_85:
        /*001c*/ 	.word	0x00000000
        /*0020*/ 	.short	0x0001
        /*0022*/ 	.short	0x0008
        /*0024*/ 	.byte	0x00, 0xf5, 0x21, 0x00


	//----- nvinfo : EIATTR_KPARAM_INFO
	.align		4
.L_86:
        /*0028*/ 	.byte	0x04, 0x17
        /*002a*/ 	.short	(.L_88 - .L_87)
.L_87:
        /*002c*/ 	.word	0x00000000
        /*0030*/ 	.short	0x0000
        /*0032*/ 	.short	0x0000
        /*0034*/ 	.byte	0x00, 0xf5, 0x21, 0x00


	//----- nvinfo : EIATTR_SPARSE_MMA_MASK
	.align		4
.L_88:
        /*0038*/ 	.byte	0x03, 0x50
        /*003a*/ 	.short	0x0000


	//----- nvinfo : EIATTR_MAXREG_COUNT
	.align		4
        /*003c*/ 	.byte	0x03, 0x1b
        /*003e*/ 	.short	0x00ff


	//----- nvinfo : EIATTR_MERCURY_ISA_VERSION
	.align		4
        /*0040*/ 	.byte	0x03, 0x5f
        /*0042*/ 	.short	0x0101


	//----- nvinfo : EIATTR_VRC_CTA_INIT_COUNT
	.align		4
        /*0044*/ 	.byte	0x02, 0x4a
	.zero		1
	.zero		1


	//----- nvinfo : EIATTR_EXIT_INSTR_OFFSETS
	.align		4
        /*0048*/ 	.byte	0x04, 0x1c
        /*004a*/ 	.short	(.L_90 - .L_89)


	//   ....[0]....
.L_89:
        /*004c*/ 	.word	0x00000070


	//   ....[1]....
        /*0050*/ 	.word	0x00000100


	//----- nvinfo : EIATTR_CBANK_PARAM_SIZE
	.align		4
.L_90:
        /*0054*/ 	.byte	0x03, 0x19
        /*0056*/ 	.short	0x0014


	//----- nvinfo : EIATTR_PARAM_CBANK
	.align		4
        /*0058*/ 	.byte	0x04, 0x0a
        /*005a*/ 	.short	(.L_92 - .L_91)
	.align		4
.L_91:
        /*005c*/ 	.word	index@(.nv.constant0._Z32DataTypeConvertFloatToComplex_1dPfP6float2i)
        /*0060*/ 	.short	0x0380
        /*0062*/ 	.short	0x0014


	//----- nvinfo : EIATTR_SW_WAR
	.align		4
.L_92:
        /*0064*/ 	.byte	0x04, 0x36
        /*0066*/ 	.short	(.L_94 - .L_93)
.L_93:
        /*0068*/ 	.word	0x00000008
.L_94:


//--------------------- .nv.callgraph             --------------------------
	.section	.nv.callgraph,"",@"SHT_CUDA_CALLGRAPH"
	.align	4
	.sectionentsize	8
	.align		4
        /*0000*/ 	.word	0x00000000
	.align		4
        /*0004*/ 	.word	0xffffffff
	.align		4
        /*0008*/ 	.word	0x00000000
	.align		4
        /*000c*/ 	.word	0xfffffffe
	.align		4
        /*0010*/ 	.word	0x00000000
	.align		4
        /*0014*/ 	.word	0xfffffffd
	.align		4
        /*0018*/ 	.word	0x00000000
	.align		4
        /*001c*/ 	.word	0xfffffffc


//--------------------- .nv.constant4             --------------------------
	.section	.nv.constant4,"a",@progbits
	.align	8
	.align		8
.nv.constant4:
        /*0000*/ 	.dword	__cudart_i2opi_f


//--------------------- .text._Z20PhaseShiftBackFft_1dP6float2S0_i --------------------------
	.section	.text._Z20PhaseShiftBackFft_1dP6float2S0_i,"ax",@progbits
	.align	128
.text._Z20PhaseShiftBackFft_1dP6float2S0_i:
        .type           _Z20PhaseShiftBackFft_1dP6float2S0_i,@function
        .size           _Z20PhaseShiftBackFft_1dP6float2S0_i,(.L_x_77 - _Z20PhaseShiftBackFft_1dP6float2S0_i)
        .other          _Z20PhaseShiftBackFft_1dP6float2S0_i,@"STO_CUDA_ENTRY STV_DEFAULT"
_Z20PhaseShiftBackFft_1dP6float2S0_i:
[----:B------:R-:W0:Y:S01]  /*0000*/  LDC R1, c[0x0][0x37c] ;  /* 0x0000df00ff017b82 */ /* 0x000e220000000800 */
[----:B------:R-:W1:Y:S07]  /*0010*/  S2R R0, SR_TID.X ;  /* 0x0000000000007919 */ /* 0x000e6e0000002100 */
[----:B------:R-:W1:Y:S01]  /*0020*/  S2UR UR5, SR_CTAID.X ;  /* 0x00000000000579c3 */ /* 0x000e620000002500 */
[----:B------:R-:W2:Y:S01]  /*0030*/  LDCU UR4, c[0x0][0x390] ;  /* 0x00007200ff0477ac */ /* 0x000ea20008000800 */
[----:B0-----:R-:W-:-:S06]  /*0040*/  VIADD R1, R1, 0xffffffe0 ;  /* 0xffffffe001017836 */ /* 0x001fcc0000000000 */
[----:B------:R-:W1:Y:S02]  /*0050*/  LDC R13, c[0x0][0x360] ;  /* 0x0000d800ff0d7b82 */ /* 0x000e640000000800 */
[----:B-1----:R-:W-:-:S05]  /*0060*/  IMAD R13, R13, UR5, R0 ;  /* 0x000000050d0d7c24 */ /* 0x002fca000f8e0200 */
[----:B--2---:R-:W-:-:S13]  /*0070*/  ISETP.GE.AND P0, PT, R13, UR4, PT ;  /* 0x000000040d007c0c */ /* 0x004fda000bf06270 */
[----:B------:R-:W-:Y:S05]  /*0080*/  @P0 EXIT ;  /* 0x000000000000094d */ /* 0x000fea0003800000 */
[----:B------:R-:W-:Y:S01]  /*0090*/  ULEA.HI UR4, UR4, UR4, URZ, 0x1 ;  /* 0x0000000404047291 */ /* 0x000fe2000f8f08ff */
[----:B------:R-:W-:Y:S01]  /*00a0*/  BSSY.RECONVERGENT B0, `(.L_x_0) ;  /* 0x000002b000007945 */ /* 0x000fe20003800200 */
[----:B------:R-:W0:Y:S02]  /*00b0*/  LDCU.64 UR6, c[0x0][0x358] ;  /* 0x00006b00ff0677ac */ /* 0x000e240008000a00 */
[----:B------:R-:W-:-:S06]  /*00c0*/  USHF.R.S32.HI UR4, URZ, 0x1, UR4 ;  /* 0x00000001ff047899 */ /* 0x000fcc0008011404 */
[----:B------:R-:W-:-:S13]  /*00d0*/  ISETP.GE.AND P0, PT, R13, UR4, PT ;  /* 0x000000040d007c0c */ /* 0x000fda000bf06270 */
[----:B0-----:R-:W-:Y:S05]  /*00e0*/  @P0 BRA `(.L_x_1) ;  /* 0x0000000000480947 */ /* 0x001fea0003800000 */
[----:B------:R-:W-:Y:S01]  /*00f0*/  I2FP.F32.S32 R3, UR4 ;  /* 0x0000000400037c45 */ /* 0x000fe20008201400 */
[----:B------:R-:W-:Y:S01]  /*0100*/  BSSY.RECONVERGENT B1, `(.L_x_2) ;  /* 0x000000f000017945 */ /* 0x000fe20003800200 */
[----:B------:R-:W-:Y:S02]  /*0110*/  I2FP.F32.S32 R0, R13 ;  /* 0x0000000d00007245 */ /* 0x000fe40000201400 */
[----:B------:R-:W0:Y:S03]  /*0120*/  MUFU.RCP R2, R3 ;  /* 0x0000000300027308 */ /* 0x000e260000001000 */
[----:B------:R-:W-:-:S04]  /*0130*/  FMUL R0, R0, 4 ;  /* 0x4080000000007820 */ /* 0x000fc80000400000 */
[----:B------:R-:W-:-:S04]  /*0140*/  FMUL R0, R0, 0.78539818525314331055 ;  /* 0x3f490fdb00007820 */ /* 0x000fc80000400000 */
[----:B------:R-:W1:Y:S01]  /*0150*/  FCHK P0, R0, R3 ;  /* 0x0000000300007302 */ /* 0x000e620000000000 */
[----:B0-----:R-:W-:-:S04]  /*0160*/  FFMA R5, -R3, R2, 1 ;  /* 0x3f80000003057423 */ /* 0x001fc80000000102 */
[----:B------:R-:W-:-:S04]  /*0170*/  FFMA R5, R2, R5, R2 ;  /* 0x0000000502057223 */ /* 0x000fc80000000002 */
[----:B------:R-:W-:-:S04]  /*0180*/  FFMA R2, R0, R5, RZ ;  /* 0x0000000500027223 */ /* 0x000fc800000000ff */
[----:B------:R-:W-:-:S04]  /*0190*/  FFMA R4, -R3, R2, R0 ;  /* 0x0000000203047223 */ /* 0x000fc80000000100 */
[----:B------:R-:W-:Y:S01]  /*01a0*/  FFMA R8, R5, R4, R2 ;  /* 0x0000000405087223 */ /* 0x000fe20000000002 */
[----:B-1----:R-:W-:Y:S06]  /*01b0*/  @!P0 BRA `(.L_x_3) ;  /* 0x00000000000c8947 */ /* 0x002fec0003800000 */
[----:B------:R-:W-:-:S07]  /*01c0*/  MOV R2, 0x1e0 ;  /* 0x000001e000027802 */ /* 0x000fce0000000f00 */
[----:B------:R-:W-:Y:S05]  /*01d0*/  CALL.REL.NOINC `($__internal_0_$__cuda_sm3x_div_rn_noftz_f32_slowpath) ;  /* 0x0000001400807944 */ /* 0x000fea0003c00000 */
[----:B------:R-:W-:-:S07]  /*01e0*/  IMAD.MOV.U32 R8, RZ, RZ, R0 ;  /* 0x000000ffff087224 */ /* 0x000fce00078e0000 */
.L_x_3:
[----:B------:R-:W-:Y:S05]  /*01f0*/  BSYNC.RECONVERGENT B1 ;  /* 0x0000000000017941 */ /* 0x000fea0003800200 */
.L_x_2:
[----:B------:R-:W-:Y:S05]  /*0200*/  BRA `(.L_x_4) ;  /* 0x0000000000507947 */ /* 0x000fea0003800000 */
.L_x_1:
[----:B------:R-:W-:Y:S01]  /*0210*/  I2FP.F32.S32 R4, UR4 ;  /* 0x0000000400047c45 */ /* 0x000fe20008201400 */
[----:B------:R-:W-:Y:S01]  /*0220*/  VIADD R0, R13, -UR4 ;  /* 0x800000040d007c36 */ /* 0x000fe20008000000 */
[----:B------:R-:W-:Y:S02]  /*0230*/  BSSY.RECONVERGENT B1, `(.L_x_5) ;  /* 0x0000010000017945 */ /* 0x000fe40003800200 */
[----:B------:R-:W0:Y:S02]  /*0240*/  MUFU.RCP R5, R4 ;  /* 0x0000000400057308 */ /* 0x000e240000001000 */
[----:B------:R-:W-:-:S05]  /*0250*/  I2FP.F32.S32 R0, R0 ;  /* 0x0000000000007245 */ /* 0x000fca0000201400 */
        /* <DEDUP_REMOVED lines=9> */
[----:B------:R-:W-:Y:S01]  /*02f0*/  IMAD.MOV.U32 R0, RZ, RZ, R3 ;  /* 0x000000ffff007224 */ /* 0x000fe200078e0003 */
[----:B------:R-:W-:Y:S01]  /*0300*/  MOV R2, 0x330 ;  /* 0x0000033000027802 */ /* 0x000fe20000000f00 */
[----:B------:R-:W-:-:S07]  /*0310*/  IMAD.MOV.U32 R3, RZ, RZ, R4 ;  /* 0x000000ffff037224 */ /* 0x000fce00078e0004 */
[----:B------:R-:W-:Y:S05]  /*0320*/  CALL.REL.NOINC `($__internal_0_$__cuda_sm3x_div_rn_noftz_f32_slowpath) ;  /* 0x00000014002c7944 */ /* 0x000fea0003c00000 */
.L_x_6:
[----:B------:R-:W-:Y:S05]  /*0330*/  BSYNC.RECONVERGENT B1 ;  /* 0x0000000000017941 */ /* 0x000fea0003800200 */
.L_x_5:
[----:B------:R-:W-:-:S07]  /*0340*/  FADD R8, R0, -3.1415927410125732422 ;  /* 0xc0490fdb00087421 */ /* 0x000fce0000000000 */
.L_x_4:
[----:B------:R-:W-:Y:S05]  /*0350*/  BSYNC.RECONVERGENT B0 ;  /* 0x0000000000007941 */ /* 0x000fea0003800200 */
.L_x_0:
[----:B------:R-:W0:Y:S02]  /*0360*/  LDC.64 R6, c[0x0][0x380] ;  /* 0x0000e000ff067b82 */ /* 0x000e240000000a00 */
[----:B0-----:R-:W-:-:S05]  /*0370*/  IMAD.WIDE R6, R13, 0x8, R6 ;  /* 0x000000080d067825 */ /* 0x001fca00078e0206 */
[----:B------:R0:W5:Y:S01]  /*0380*/  LDG.E R9, desc[UR6][R6.64] ;  /* 0x0000000606097981 */ /* 0x000162000c1e1900 */
[----:B------:R-:W-:Y:S01]  /*0390*/  FMUL R11, R8, 0.5 ;  /* 0x3f000000080b7820 */ /* 0x000fe20000400000 */
[----:B------:R-:W-:Y:S03]  /*03a0*/  BSSY.RECONVERGENT B0, `(.L_x_7) ;  /* 0x0000042000007945 */ /* 0x000fe60003800200 */
[C---:B------:R-:W-:Y:S01]  /*03b0*/  FMUL R0, R11.reuse, 0.63661974668502807617 ;  /* 0x3f22f9830b007820 */ /* 0x040fe20000400000 */
[----:B------:R-:W-:-:S05]  /*03c0*/  FSETP.GE.AND P0, PT, |R11|, 105615, PT ;  /* 0x47ce47800b00780b */ /* 0x000fca0003f06200 */
[----:B------:R-:W1:Y:S02]  /*03d0*/  F2I.NTZ R0, R0 ;  /* 0x0000000000007305 */ /* 0x000e640000203100 */
[----:B-1----:R-:W-:Y:S01]  /*03e0*/  I2FP.F32.S32 R10, R0 ;  /* 0x00000000000a7245 */ /* 0x002fe20000201400 */
[----:B------:R-:W-:-:S04]  /*03f0*/  IMAD.MOV.U32 R12, RZ, RZ, R0 ;  /* 0x000000ffff0c7224 */ /* 0x000fc800078e0000 */
[----:B------:R-:W-:-:S04]  /*0400*/  FFMA R3, R10, -1.5707962512969970703, R11 ;  /* 0xbfc90fda0a037823 */ /* 0x000fc8000000000b */
[----:B------:R-:W-:-:S04]  /*0410*/  FFMA R3, R10, -7.5497894158615963534e-08, R3 ;  /* 0xb3a221680a037823 */ /* 0x000fc80000000003 */
[----:B------:R-:W-:-:S04]  /*0420*/  FFMA R10, R10, -5.3903029534742383927e-15, R3 ;  /* 0xa7c234c50a0a7823 */ /* 0x000fc80000000003 */
[----:B------:R-:W-:Y:S01]  /*0430*/  IMAD.MOV.U32 R2, RZ, RZ, R10 ;  /* 0x000000ffff027224 */ /* 0x000fe200078e000a */
[----:B0-----:R-:W-:Y:S06]  /*0440*/  @!P0 BRA `(.L_x_8) ;  /* 0x0000000000dc8947 */ /* 0x001fec0003800000 */
[----:B------:R-:W-:-:S13]  /*0450*/  FSETP.NEU.AND P0, PT, |R11|, +INF , PT ;  /* 0x7f8000000b00780b */ /* 0x000fda0003f0d200 */
[----:B------:R-:W-:Y:S01]  /*0460*/  @!P0 FMUL R2, RZ, R11 ;  /* 0x0000000bff028220 */ /* 0x000fe20000400000 */
[----:B------:R-:W-:Y:S01]  /*0470*/  @!P0 IMAD.MOV.U32 R0, RZ, RZ, RZ ;  /* 0x000000ffff008224 */ /* 0x000fe200078e00ff */
[----:B------:R-:W-:Y:S06]  /*0480*/  @!P0 BRA `(.L_x_8) ;  /* 0x0000000000cc8947 */ /* 0x000fec0003800000 */
[----:B------:R-:W-:Y:S01]  /*0490*/  IMAD.SHL.U32 R2, R11, 0x100, RZ ;  /* 0x000001000b027824 */ /* 0x000fe200078e00ff */
[----:B------:R-:W0:Y:S01]  /*04a0*/  LDCU.64 UR8, c[0x4][URZ] ;  /* 0x01000000ff0877ac */ /* 0x000e220008000a00 */
[----:B------:R-:W-:Y:S02]  /*04b0*/  IMAD.MOV.U32 R14, RZ, RZ, RZ ;  /* 0x000000ffff0e7224 */ /* 0x000fe400078e00ff */
[----:B------:R-:W-:Y:S01]  /*04c0*/  IMAD.MOV.U32 R0, RZ, RZ, R1 ;  /* 0x000000ffff007224 */ /* 0x000fe200078e0001 */
[----:B------:R-:W-:Y:S01]  /*04d0*/  LOP3.LUT R17, R2, 0x80000000, RZ, 0xfc, !PT ;  /* 0x8000000002117812 */ /* 0x000fe200078efcff */
[----:B------:R-:W-:Y:S01]  /*04e0*/  UMOV UR5, URZ ;  /* 0x000000ff00057c82 */ /* 0x000fe20008000000 */
[----:B------:R-:W-:-:S05]  /*04f0*/  UMOV UR4, URZ ;  /* 0x000000ff00047c82 */ /* 0x000fca0008000000 */
.L_x_9:
[----:B0-----:R-:W-:Y:S02]  /*0500*/  IMAD.U32 R4, RZ, RZ, UR8 ;  /* 0x00000008ff047e24 */ /* 0x001fe4000f8e00ff */
[----:B------:R-:W-:-:S05]  /*0510*/  IMAD.U32 R5, RZ, RZ, UR9 ;  /* 0x00000009ff057e24 */ /* 0x000fca000f8e00ff */
[----:B------:R-:W2:Y:S01]  /*0520*/  LDG.E.CONSTANT R2, desc[UR6][R4.64] ;  /* 0x0000000604027981 */ /* 0x000ea2000c1e9900 */
[----:B------:R-:W-:Y:S02]  /*0530*/  UIADD3 UR8, UP0, UPT, UR8, 0x4, URZ ;  /* 0x0000000408087890 */ /* 0x000fe4000ff1e0ff */
[----:B------:R-:W-:Y:S02]  /*0540*/  UIADD3 UR4, UPT, UPT, UR4, 0x1, URZ ;  /* 0x0000000104047890 */ /* 0x000fe4000fffe0ff */
[----:B------:R-:W-:Y:S02]  /*0550*/  UIADD3.X UR9, UPT, UPT, URZ, UR9, URZ, UP0, !UPT ;  /* 0x00000009ff097290 */ /* 0x000fe400087fe4ff */
[----:B------:R-:W-:Y:S01]  /*0560*/  UISETP.NE.AND UP0, UPT, UR4, 0x6, UPT ;  /* 0x000000060400788c */ /* 0x000fe2000bf05270 */
[----:B--2---:R-:W-:-:S03]  /*0570*/  IMAD.WIDE.U32 R2, R2, R17, RZ ;  /* 0x0000001102027225 */ /* 0x004fc600078e00ff */
[----:B------:R-:W-:-:S04]  /*0580*/  IADD3 R15, P0, PT, R2, R14, RZ ;  /* 0x0000000e020f7210 */ /* 0x000fc80007f1e0ff */
[----:B------:R-:W-:Y:S01]  /*0590*/  IADD3.X R14, PT, PT, R3, UR5, RZ, P0, !PT ;  /* 0x00000005030e7c10 */ /* 0x000fe200087fe4ff */
[----:B------:R0:W-:Y:S02]  /*05a0*/  STL [R0], R15 ;  /* 0x0000000f00007387 */ /* 0x0001e40000100800 */
[----:B0-----:R-:W-:Y:S01]  /*05b0*/  VIADD R0, R0, 0x4 ;  /* 0x0000000400007836 */ /* 0x001fe20000000000 */
[----:B------:R-:W-:Y:S06]  /*05c0*/  BRA.U UP0, `(.L_x_9) ;  /* 0xfffffffd00cc7547 */ /* 0x000fec000b83ffff */
[----:B------:R-:W-:Y:S01]  /*05d0*/  SHF.R.U32.HI R4, RZ, 0x17, R11 ;  /* 0x00000017ff047819 */ /* 0x000fe2000001160b */
[----:B------:R0:W-:Y:S03]  /*05e0*/  STL [R1+0x18], R14 ;  /* 0x0000180e01007387 */ /* 0x0001e60000100800 */
[C---:B------:R-:W-:Y:S02]  /*05f0*/  LOP3.LUT R0, R4.reuse, 0xe0, RZ, 0xc0, !PT ;  /* 0x000000e004007812 */ /* 0x040fe400078ec0ff */
[----:B------:R-:W-:-:S03]  /*0600*/  LOP3.LUT P0, RZ, R4, 0x1f, RZ, 0xc0, !PT ;  /* 0x0000001f04ff7812 */ /* 0x000fc6000780c0ff */
[----:B------:R-:W-:-:S05]  /*0610*/  VIADD R0, R0, 0xffffff80 ;  /* 0xffffff8000007836 */ /* 0x000fca0000000000 */
[----:B------:R-:W-:-:S05]  /*0620*/  SHF.R.U32.HI R0, RZ, 0x5, R0 ;  /* 0x00000005ff007819 */ /* 0x000fca0000011600 */
[----:B------:R-:W-:-:S05]  /*0630*/  IMAD R5, R0, -0x4, R1 ;  /* 0xfffffffc00057824 */ /* 0x000fca00078e0201 */
[----:B------:R-:W2:Y:S04]  /*0640*/  LDL R0, [R5+0x18] ;  /* 0x0000180005007983 */ /* 0x000ea80000100800 */
[----:B------:R-:W2:Y:S04]  /*0650*/  LDL R3, [R5+0x14] ;  /* 0x0000140005037983 */ /* 0x000ea80000100800 */
[----:B------:R-:W3:Y:S01]  /*0660*/  @P0 LDL R2, [R5+0x10] ;  /* 0x0000100005020983 */ /* 0x000ee20000100800 */
[----:B------:R-:W-:Y:S01]  /*0670*/  LOP3.LUT R4, R4, 0x1f, RZ, 0xc0, !PT ;  /* 0x0000001f04047812 */ /* 0x000fe200078ec0ff */
[----:B------:R-:W-:Y:S01]  /*0680*/  UMOV UR4, 0x54442d19 ;  /* 0x54442d1900047882 */ /* 0x000fe20000000000 */
[----:B------:R-:W-:-:S02]  /*0690*/  UMOV UR5, 0x3bf921fb ;  /* 0x3bf921fb00057882 */ /* 0x000fc40000000000 */
[-C--:B--2---:R-:W-:Y:S02]  /*06a0*/  @P0 SHF.L.W.U32.HI R0, R3, R4.reuse, R0 ;  /* 0x0000000403000219 */ /* 0x084fe40000010e00 */
[----:B---3--:R-:W-:Y:S02]  /*06b0*/  @P0 SHF.L.W.U32.HI R3, R2, R4, R3 ;  /* 0x0000000402030219 */ /* 0x008fe40000010e03 */
[----:B------:R-:W-:Y:S02]  /*06c0*/  ISETP.GE.AND P0, PT, R11, RZ, PT ;  /* 0x000000ff0b00720c */ /* 0x000fe40003f06270 */
[C---:B------:R-:W-:Y:S01]  /*06d0*/  SHF.L.W.U32.HI R2, R3.reuse, 0x2, R0 ;  /* 0x0000000203027819 */ /* 0x040fe20000010e00 */
[----:B------:R-:W-:-:S03]  /*06e0*/  IMAD.SHL.U32 R3, R3, 0x4, RZ ;  /* 0x0000000403037824 */ /* 0x000fc600078e00ff */
[----:B------:R-:W-:Y:S02]  /*06f0*/  SHF.R.S32.HI R4, RZ, 0x1f, R2 ;  /* 0x0000001fff047819 */ /* 0x000fe40000011402 */
[----:B0-----:R-:W-:Y:S02]  /*0700*/  LOP3.LUT R14, R2, R11, RZ, 0x3c, !PT ;  /* 0x0000000b020e7212 */ /* 0x001fe400078e3cff */
[C---:B------:R-:W-:Y:S02]  /*0710*/  LOP3.LUT R16, R4.reuse, R3, RZ, 0x3c, !PT ;  /* 0x0000000304107212 */ /* 0x040fe400078e3cff */
[----:B------:R-:W-:Y:S02]  /*0720*/  LOP3.LUT R17, R4, R2, RZ, 0x3c, !PT ;  /* 0x0000000204117212 */ /* 0x000fe400078e3cff */
[----:B------:R-:W-:Y:S02]  /*0730*/  SHF.R.U32.HI R3, RZ, 0x1e, R0 ;  /* 0x0000001eff037819 */ /* 0x000fe40000011600 */
[----:B------:R-:W-:-:S02]  /*0740*/  ISETP.GE.AND P1, PT, R14, RZ, PT ;  /* 0x000000ff0e00720c */ /* 0x000fc40003f26270 */
[----:B------:R-:W0:Y:S01]  /*0750*/  I2F.F64.S64 R16, R16 ;  /* 0x0000001000107312 */ /* 0x000e220000301c00 */
[----:B------:R-:W-:-:S05]  /*0760*/  LEA.HI R0, R2, R3, RZ, 0x1 ;  /* 0x0000000302007211 */ /* 0x000fca00078f08ff */
[----:B------:R-:W-:-:S04]  /*0770*/  IMAD.MOV R2, RZ, RZ, -R0 ;  /* 0x000000ffff027224 */ /* 0x000fc800078e0a00 */
[----:B------:R-:W-:Y:S01]  /*0780*/  @!P0 IMAD.MOV.U32 R0, RZ, RZ, R2 ;  /* 0x000000ffff008224 */ /* 0x000fe200078e0002 */
[----:B0-----:R-:W-:-:S10]  /*0790*/  DMUL R4, R16, UR4 ;  /* 0x0000000410047c28 */ /* 0x001fd40008000000 */
[----:B------:R-:W0:Y:S02]  /*07a0*/  F2F.F32.F64 R4, R4 ;  /* 0x0000000400047310 */ /* 0x000e240000301000 */
[----:B0-----:R-:W-:-:S07]  /*07b0*/  FSEL R2, -R4, R4, !P1 ;  /* 0x0000000404027208 */ /* 0x001fce0004800100 */
.L_x_8:
[----:B------:R-:W-:Y:S05]  /*07c0*/  BSYNC.RECONVERGENT B0 ;  /* 0x0000000000007941 */ /* 0x000fea0003800200 */
.L_x_7:
[----:B------:R0:W5:Y:S01]  /*07d0*/  LDG.E R17, desc[UR6][R6.64+0x4] ;  /* 0x0000040606117981 */ /* 0x000162000c1e1900 */
[----:B------:R-:W-:Y:S02]  /*07e0*/  IMAD.MOV.U32 R14, RZ, RZ, 0x37cbac00 ;  /* 0x37cbac00ff0e7424 */ /* 0x000fe400078e00ff */
[----:B------:R-:W-:Y:S01]  /*07f0*/  FMUL R3, R2, R2 ;  /* 0x0000000202037220 */ /* 0x000fe20000400000 */
[----:B------:R-:W-:Y:S01]  /*0800*/  LOP3.LUT R4, R0, 0x1, RZ, 0xc0, !PT ;  /* 0x0000000100047812 */ /* 0x000fe200078ec0ff */
[----:B------:R-:W-:Y:S01]  /*0810*/  IMAD.MOV.U32 R15, RZ, RZ, 0x3c0885e4 ;  /* 0x3c0885e4ff0f7424 */ /* 0x000fe200078e00ff */
[----:B------:R-:W-:Y:S01]  /*0820*/  BSSY.RECONVERGENT B0, `(.L_x_10) ;  /* 0x000004a000007945 */ /* 0x000fe20003800200 */
[----:B------:R-:W-:Y:S01]  /*0830*/  FFMA R5, R3, R14, -0.0013887860113754868507 ;  /* 0xbab607ed03057423 */ /* 0x000fe2000000000e */
[----:B------:R-:W-:Y:S01]  /*0840*/  ISETP.NE.U32.AND P0, PT, R4, 0x1, PT ;  /* 0x000000010400780c */ /* 0x000fe20003f05070 */
[----:B------:R-:W-:Y:S02]  /*0850*/  VIADD R0, R0, 0x1 ;  /* 0x0000000100007836 */ /* 0x000fe40000000000 */
[----:B------:R-:W-:Y:S01]  /*0860*/  IMAD.MOV.U32 R16, RZ, RZ, 0x3e2aaaa8 ;  /* 0x3e2aaaa8ff107424 */ /* 0x000fe200078e00ff */
[----:B------:R-:W-:-:S02]  /*0870*/  FSEL R4, R5, -0.00019574658654164522886, P0 ;  /* 0xb94d415305047808 */ /* 0x000fc40000000000 */
[----:B------:R-:W-:Y:S02]  /*0880*/  FSEL R18, R15, 0.041666727513074874878, !P0 ;  /* 0x3d2aaabb0f127808 */ /* 0x000fe40004000000 */
[----:B------:R-:W-:Y:S02]  /*0890*/  LOP3.LUT P1, RZ, R0, 0x2, RZ, 0xc0, !PT ;  /* 0x0000000200ff7812 */ /* 0x000fe4000782c0ff */
[----:B------:R-:W-:Y:S01]  /*08a0*/  FSEL R5, -R16, -0.4999999701976776123, !P0 ;  /* 0xbeffffff10057808 */ /* 0x000fe20004000100 */
[----:B------:R-:W-:Y:S01]  /*08b0*/  FFMA R4, R3, R4, R18 ;  /* 0x0000000403047223 */ /* 0x000fe20000000012 */
[----:B------:R-:W-:Y:S02]  /*08c0*/  FSEL R0, R2, 1, !P0 ;  /* 0x3f80000002007808 */ /* 0x000fe40004000000 */
[----:B------:R-:W-:Y:S01]  /*08d0*/  FSETP.GE.AND P0, PT, |R11|, 105615, PT ;  /* 0x47ce47800b00780b */ /* 0x000fe20003f06200 */
[C---:B------:R-:W-:Y:S02]  /*08e0*/  FFMA R4, R3.reuse, R4, R5 ;  /* 0x0000000403047223 */ /* 0x040fe40000000005 */
[----:B------:R-:W-:-:S04]  /*08f0*/  FFMA R3, R3, R0, RZ ;  /* 0x0000000003037223 */ /* 0x000fc800000000ff */
[----:B------:R-:W-:Y:S01]  /*0900*/  FFMA R20, R3, R4, R0 ;  /* 0x0000000403147223 */ /* 0x000fe20000000000 */
[----:B------:R-:W-:Y:S02]  /*0910*/  IMAD.MOV.U32 R4, RZ, RZ, R12 ;  /* 0x000000ffff047224 */ /* 0x000fe400078e000c */
[----:B------:R-:W-:Y:S02]  /*0920*/  IMAD.MOV.U32 R0, RZ, RZ, R10 ;  /* 0x000000ffff007224 */ /* 0x000fe400078e000a */
[----:B------:R-:W-:Y:S01]  /*0930*/  @P1 FADD R20, RZ, -R20 ;  /* 0x80000014ff141221 */ /* 0x000fe20000000000 */
        /* <DEDUP_REMOVED lines=12> */
.L_x_12:
        /* <DEDUP_REMOVED lines=25> */
[----:B------:R-:W-:Y:S01]  /*0b90*/  UMOV UR5, 0x3bf921fb ;  /* 0x3bf921fb00057882 */ /* 0x000fe20000000000 */
[----:B------:R-:W-:-:S02]  /*0ba0*/  ISETP.GE.AND P1, PT, R11, RZ, PT ;  /* 0x000000ff0b00720c */ /* 0x000fc40003f26270 */
[-C--:B--2---:R-:W-:Y:S02]  /*0bb0*/  @P0 SHF.L.W.U32.HI R0, R3, R4.reuse, R0 ;  /* 0x0000000403000219 */ /* 0x084fe40000010e00 */
[----:B---3--:R-:W-:-:S04]  /*0bc0*/  @P0 SHF.L.W.U32.HI R3, R2, R4, R3 ;  /* 0x0000000402030219 */ /* 0x008fc80000010e03 */
[C---:B------:R-:W-:Y:S01]  /*0bd0*/  SHF.L.W.U32.HI R4, R3.reuse, 0x2, R0 ;  /* 0x0000000203047819 */ /* 0x040fe20000010e00 */
[----:B------:R-:W-:-:S03]  /*0be0*/  IMAD.SHL.U32 R3, R3, 0x4, RZ ;  /* 0x0000000403037824 */ /* 0x000fc600078e00ff */
[----:B------:R-:W-:-:S04]  /*0bf0*/  SHF.R.S32.HI R5, RZ, 0x1f, R4 ;  /* 0x0000001fff057819 */ /* 0x000fc80000011404 */
[C---:B------:R-:W-:Y:S02]  /*0c00*/  LOP3.LUT R2, R5.reuse, R3, RZ, 0x3c, !PT ;  /* 0x0000000305027212 */ /* 0x040fe400078e3cff */
[----:B------:R-:W-:Y:S02]  /*0c10*/  LOP3.LUT R3, R5, R4, RZ, 0x3c, !PT ;  /* 0x0000000405037212 */ /* 0x000fe400078e3cff */
[----:B------:R-:W-:Y:S02]  /*0c20*/  SHF.R.U32.HI R5, RZ, 0x1e, R0 ;  /* 0x0000001eff057819 */ /* 0x000fe40000011600 */
[C---:B------:R-:W-:Y:S02]  /*0c30*/  LOP3.LUT R0, R4.reuse, R11, RZ, 0x3c, !PT ;  /* 0x0000000b04007212 */ /* 0x040fe400078e3cff */
[----:B------:R-:W0:Y:S01]  /*0c40*/  I2F.F64.S64 R2, R2 ;  /* 0x0000000200027312 */ /* 0x000e220000301c00 */
[----:B------:R-:W-:Y:S02]  /*0c50*/  LEA.HI R4, R4, R5, RZ, 0x1 ;  /* 0x0000000504047211 */ /* 0x000fe400078f08ff */
[----:B------:R-:W-:-:S03]  /*0c60*/  ISETP.GE.AND P0, PT, R0, RZ, PT ;  /* 0x000000ff0000720c */ /* 0x000fc60003f06270 */
[----:B------:R-:W-:-:S04]  /*0c70*/  IMAD.MOV R0, RZ, RZ, -R4 ;  /* 0x000000ffff007224 */ /* 0x000fc800078e0a04 */
[----:B------:R-:W-:Y:S01]  /*0c80*/  @!P1 IMAD.MOV.U32 R4, RZ, RZ, R0 ;  /* 0x000000ffff049224 */ /* 0x000fe200078e0000 */
[----:B0-----:R-:W-:-:S10]  /*0c90*/  DMUL R18, R2, UR4 ;  /* 0x0000000402127c28 */ /* 0x001fd40008000000 */
[----:B------:R-:W0:Y:S02]  /*0ca0*/  F2F.F32.F64 R18, R18 ;  /* 0x0000001200127310 */ /* 0x000e240000301000 */
[----:B0-----:R-:W-:-:S07]  /*0cb0*/  FSEL R0, -R18, R18, !P0 ;  /* 0x0000001212007208 */ /* 0x001fce0004000100 */
.L_x_11:
[----:B------:R-:W-:Y:S05]  /*0cc0*/  BSYNC.RECONVERGENT B0 ;  /* 0x0000000000007941 */ /* 0x000fea0003800200 */
.L_x_10:
[----:B------:R-:W-:Y:S01]  /*0cd0*/  FMUL R3, R0, R0 ;  /* 0x0000000000037220 */ /* 0x000fe20000400000 */
[C---:B------:R-:W-:Y:S01]  /*0ce0*/  LOP3.LUT R5, R4.reuse, 0x1, RZ, 0xc0, !PT ;  /* 0x0000000104057812 */ /* 0x040fe200078ec0ff */
[----:B------:R-:W-:Y:S01]  /*0cf0*/  IMAD.MOV.U32 R18, RZ, RZ, 0x3d2aaabb ;  /* 0x3d2aaabbff127424 */ /* 0x000fe200078e00ff */
[----:B------:R-:W-:Y:S01]  /*0d00*/  LOP3.LUT P1, RZ, R4, 0x2, RZ, 0xc0, !PT ;  /* 0x0000000204ff7812 */ /* 0x000fe2000782c0ff */
[----:B------:R-:W-:Y:S01]  /*0d10*/  FFMA R2, R3, R14, -0.0013887860113754868507 ;  /* 0xbab607ed03027423 */ /* 0x000fe2000000000e */
[----:B------:R-:W-:Y:S01]  /*0d20*/  ISETP.NE.U32.AND P0, PT, R5, 0x1, PT ;  /* 0x000000010500780c */ /* 0x000fe20003f05070 */
[----:B------:R-:W-:Y:S01]  /*0d30*/  IMAD.MOV.U32 R19, RZ, RZ, 0x3effffff ;  /* 0x3effffffff137424 */ /* 0x000fe200078e00ff */
[----:B------:R-:W0:Y:S01]  /*0d40*/  LDC.64 R4, c[0x0][0x388] ;  /* 0x0000e200ff047b82 */ /* 0x000e220000000a00 */
[----:B------:R-:W-:Y:S01]  /*0d50*/  BSSY.RECONVERGENT B0, `(.L_x_13) ;  /* 0x000004a000007945 */ /* 0x000fe20003800200 */
[----:B------:R-:W-:Y:S02]  /*0d60*/  FSEL R2, R2, -0.00019574658654164522886, !P0 ;  /* 0xb94d415302027808 */ /* 0x000fe40004000000 */
[----:B------:R-:W-:-:S02]  /*0d70*/  FSEL R22, R18, 0.0083327032625675201416, !P0 ;  /* 0x3c0885e412167808 */ /* 0x000fc40004000000 */
[----:B------:R-:W-:-:S03]  /*0d80*/  FSEL R0, R0, 1, P0 ;  /* 0x3f80000000007808 */ /* 0x000fc60000000000 */
[----:B------:R-:W-:Y:S01]  /*0d90*/  FFMA R2, R3, R2, R22 ;  /* 0x0000000203027223 */ /* 0x000fe20000000016 */
[----:B------:R-:W-:Y:S02]  /*0da0*/  FSEL R22, -R19, -0.16666662693023681641, !P0 ;  /* 0xbe2aaaa813167808 */ /* 0x000fe40004000100 */
[----:B------:R-:W-:-:S03]  /*0db0*/  FSETP.GE.AND P0, PT, |R11|, 105615, PT ;  /* 0x47ce47800b00780b */ /* 0x000fc60003f06200 */
[C---:B------:R-:W-:Y:S01]  /*0dc0*/  FFMA R2, R3.reuse, R2, R22 ;  /* 0x0000000203027223 */ /* 0x040fe20000000016 */
[----:B------:R-:W-:Y:S01]  /*0dd0*/  FFMA R3, R3, R0, RZ ;  /* 0x0000000003037223 */ /* 0x000fe200000000ff */
[----:B------:R-:W-:-:S03]  /*0de0*/  IMAD.MOV.U32 R22, RZ, RZ, R12 ;  /* 0x000000ffff167224 */ /* 0x000fc600078e000c */
[----:B------:R-:W-:-:S04]  /*0df0*/  FFMA R0, R3, R2, R0 ;  /* 0x0000000203007223 */ /* 0x000fc80000000000 */
[----:B------:R-:W-:Y:S01]  /*0e00*/  @P1 FADD R0, RZ, -R0 ;  /* 0x80000000ff001221 */ /* 0x000fe20000000000 */
[----:B0-----:R-:W-:-:S04]  /*0e10*/  IMAD.WIDE R4, R13, 0x8, R4 ;  /* 0x000000080d047825 */ /* 0x001fc800078e0204 */
[----:B-----5:R-:W-:-:S04]  /*0e20*/  FMUL R0, R17, R0 ;  /* 0x0000000011007220 */ /* 0x020fc80000400000 */
[----:B------:R-:W-:Y:S01]  /*0e30*/  FFMA R3, R9, R20, -R0 ;  /* 0x0000001409037223 */ /* 0x000fe20000000800 */
[----:B------:R-:W-:-:S03]  /*0e40*/  IMAD.MOV.U32 R0, RZ, RZ, R10 ;  /* 0x000000ffff007224 */ /* 0x000fc600078e000a */
[----:B------:R-:W-:-:S05]  /*0e50*/  FMUL R3, R3, R8 ;  /* 0x0000000803037220 */ /* 0x000fca0000400000 */
[----:B------:R0:W-:Y:S01]  /*0e60*/  STG.E desc[UR6][R4.64+0x4], R3 ;  /* 0x0000040304007986 */ /* 0x0001e2000c101906 */
[----:B------:R-:W-:Y:S05]  /*0e70*/  @!P0 BRA `(.L_x_14) ;  /* 0x0000000000dc8947 */ /* 0x000fea0003800000 */
[----:B------:R-:W-:-:S13]  /*0e80*/  FSETP.NEU.AND P0, PT, |R11|, +INF , PT ;  /* 0x7f8000000b00780b */ /* 0x000fda0003f0d200 */
[----:B------:R-:W-:Y:S01]  /*0e90*/  @!P0 FMUL R0, RZ, R11 ;  /* 0x0000000bff008220 */ /* 0x000fe20000400000 */
[----:B------:R-:W-:Y:S01]  /*0ea0*/  @!P0 IMAD.MOV.U32 R22, RZ, RZ, RZ ;  /* 0x000000ffff168224 */ /* 0x000fe200078e00ff */
[----:B------:R-:W-:Y:S06]  /*0eb0*/  @!P0 BRA `(.L_x_14) ;  /* 0x0000000000cc8947 */ /* 0x000fec0003800000 */
[----:B------:R-:W-:Y:S01]  /*0ec0*/  IMAD.SHL.U32 R2, R11, 0x100, RZ ;  /* 0x000001000b027824 */ /* 0x000fe200078e00ff */
[----:B------:R-:W1:Y:S01]  /*0ed0*/  LDCU.64 UR8, c[0x4][URZ] ;  /* 0x01000000ff0877ac */ /* 0x000e620008000a00 */
[----:B------:R-:W-:Y:S02]  /*0ee0*/  IMAD.MOV.U32 R17, RZ, RZ, RZ ;  /* 0x000000ffff117224 */ /* 0x000fe400078e00ff */
[----:B------:R-:W-:Y:S01]  /*0ef0*/  IMAD.MOV.U32 R0, RZ, RZ, R1 ;  /* 0x000000ffff007224 */ /* 0x000fe200078e0001 */
[----:B------:R-:W-:Y:S01]  /*0f00*/  LOP3.LUT R23, R2, 0x80000000, RZ, 0xfc, !PT ;  /* 0x8000000002177812 */ /* 0x000fe200078efcff */
[----:B------:R-:W-:Y:S01]  /*0f10*/  UMOV UR5, URZ ;  /* 0x000000ff00057c82 */ /* 0x000fe20008000000 */
[----:B------:R-:W-:-:S05]  /*0f20*/  UMOV UR4, URZ ;  /* 0x000000ff00047c82 */ /* 0x000fca0008000000 */
.L_x_15:
[----:B-1----:R-:W-:Y:S02]  /*0f30*/  IMAD.U32 R2, RZ, RZ, UR8 ;  /* 0x00000008ff027e24 */ /* 0x002fe4000f8e00ff */
[----:B0-----:R-:W-:-:S05]  /*0f40*/  IMAD.U32 R3, RZ, RZ, UR9 ;  /* 0x00000009ff037e24 */ /* 0x001fca000f8e00ff */
        /* <DEDUP_REMOVED lines=41> */
[----:B01----:R-:W-:-:S07]  /*11e0*/  FSEL R0, -R20, R20, !P0 ;  /* 0x0000001414007208 */ /* 0x003fce0004000100 */
.L_x_14:
[----:B------:R-:W-:Y:S05]  /*11f0*/  BSYNC.RECONVERGENT B0 ;  /* 0x0000000000007941 */ /* 0x000fea0003800200 */
.L_x_13:
[----:B------:R1:W5:Y:S01]  /*1200*/  LDG.E R13, desc[UR6][R6.64+0x4] ;  /* 0x00000406060d7981 */ /* 0x000362000c1e1900 */
[----:B------:R-:W-:Y:S01]  /*1210*/  LOP3.LUT R2, R22, 0x1, RZ, 0xc0, !PT ;  /* 0x0000000116027812 */ /* 0x000fe200078ec0ff */
[----:B0-----:R-:W-:Y:S01]  /*1220*/  FMUL R3, R0, R0 ;  /* 0x0000000000037220 */ /* 0x001fe20000400000 */
[----:B------:R-:W-:Y:S01]  /*1230*/  LOP3.LUT P1, RZ, R22, 0x2, RZ, 0xc0, !PT ;  /* 0x0000000216ff7812 */ /* 0x000fe2000782c0ff */
[----:B------:R-:W-:Y:S01]  /*1240*/  BSSY.RECONVERGENT B0, `(.L_x_16) ;  /* 0x0000046000007945 */ /* 0x000fe20003800200 */
[----:B------:R-:W-:Y:S01]  /*1250*/  ISETP.NE.U32.AND P0, PT, R2, 0x1, PT ;  /* 0x000000010200780c */ /* 0x000fe20003f05070 */
[----:B------:R-:W-:-:S03]  /*1260*/  FFMA R2, R3, R14, -0.0013887860113754868507 ;  /* 0xbab607ed03027423 */ /* 0x000fc6000000000e */
[----:B------:R-:W-:Y:S02]  /*1270*/  FSEL R18, R18, 0.0083327032625675201416, !P0 ;  /* 0x3c0885e412127808 */ /* 0x000fe40004000000 */
[----:B------:R-:W-:Y:S02]  /*1280*/  FSEL R2, R2, -0.00019574658654164522886, !P0 ;  /* 0xb94d415302027808 */ /* 0x000fe40004000000 */
[----:B------:R-:W-:Y:S02]  /*1290*/  FSEL R19, -R19, -0.16666662693023681641, !P0 ;  /* 0xbe2aaaa813137808 */ /* 0x000fe40004000100 */
[----:B------:R-:W-:Y:S01]  /*12a0*/  FSEL R0, R0, 1, P0 ;  /* 0x3f80000000007808 */ /* 0x000fe20000000000 */
[----:B------:R-:W-:Y:S01]  /*12b0*/  FFMA R2, R3, R2, R18 ;  /* 0x0000000203027223 */ /* 0x000fe20000000012 */
[----:B------:R-:W-:-:S03]  /*12c0*/  FSETP.GE.AND P0, PT, |R11|, 105615, PT ;  /* 0x47ce47800b00780b */ /* 0x000fc60003f06200 */
[C---:B------:R-:W-:Y:S01]  /*12d0*/  FFMA R2, R3.reuse, R2, R19 ;  /* 0x0000000203027223 */ /* 0x040fe20000000013 */
[----:B------:R-:W-:-:S04]  /*12e0*/  FFMA R3, R3, R0, RZ ;  /* 0x0000000003037223 */ /* 0x000fc800000000ff */
[----:B------:R-:W-:-:S04]  /*12f0*/  FFMA R0, R3, R2, R0 ;  /* 0x0000000203007223 */ /* 0x000fc80000000000 */
[----:B------:R-:W-:-:S04]  /*1300*/  @P1 FADD R0, RZ, -R0 ;  /* 0x80000000ff001221 */ /* 0x000fc80000000000 */
[----:B------:R-:W-:Y:S01]  /*1310*/  FMUL R20, R9, R0 ;  /* 0x0000000009147220 */ /* 0x000fe20000400000 */
[----:B-1----:R-:W-:Y:S06]  /*1320*/  @!P0 BRA `(.L_x_17) ;  /* 0x0000000000dc8947 */ /* 0x002fec0003800000 */
        /* <DEDUP_REMOVED lines=11> */
.L_x_18:
        /* <DEDUP_REMOVED lines=28> */
[----:B---3--:R-:W-:Y:S02]  /*15a0*/  @P0 SHF.L.W.U32.HI R3, R2, R7, R3 ;  /* 0x0000000702030219 */ /* 0x008fe40000010e03 */
[--C-:B------:R-:W-:Y:S02]  /*15b0*/  SHF.R.U32.HI R7, RZ, 0x1e, R0.reuse ;  /* 0x0000001eff077819 */ /* 0x100fe40000011600 */
[C---:B------:R-:W-:Y:S01]  /*15c0*/  SHF.L.W.U32.HI R12, R3.reuse, 0x2, R0 ;  /* 0x00000002030c7819 */ /* 0x040fe20000010e00 */
[----:B------:R-:W-:-:S03]  /*15d0*/  IMAD.SHL.U32 R3, R3, 0x4, RZ ;  /* 0x0000000403037824 */ /* 0x000fc600078e00ff */
[----:B------:R-:W-:Y:S02]  /*15e0*/  SHF.R.S32.HI R2, RZ, 0x1f, R12 ;  /* 0x0000001fff027819 */ /* 0x000fe4000001140c */
[----:B------:R-:W-:Y:S02]  /*15f0*/  LOP3.LUT R11, R12, R11, RZ, 0x3c, !PT ;  /* 0x0000000b0c0b7212 */ /* 0x000fe400078e3cff */
[C---:B------:R-:W-:Y:S02]  /*1600*/  LOP3.LUT R18, R2.reuse, R3, RZ, 0x3c, !PT ;  /* 0x0000000302127212 */ /* 0x040fe400078e3cff */
[----:B------:R-:W-:Y:S02]  /*1610*/  LOP3.LUT R19, R2, R12, RZ, 0x3c, !PT ;  /* 0x0000000c02137212 */ /* 0x000fe400078e3cff */
[----:B------:R-:W-:Y:S02]  /*1620*/  LEA.HI R12, R12, R7, RZ, 0x1 ;  /* 0x000000070c0c7211 */ /* 0x000fe400078f08ff */
[----:B------:R-:W-:-:S02]  /*1630*/  ISETP.GE.AND P0, PT, R11, RZ, PT ;  /* 0x000000ff0b00720c */ /* 0x000fc40003f06270 */
[----:B------:R-:W1:Y:S01]  /*1640*/  I2F.F64.S64 R18, R18 ;  /* 0x0000001200127312 */ /* 0x000e620000301c00 */
[----:B------:R-:W-:-:S04]  /*1650*/  IMAD.MOV R0, RZ, RZ, -R12 ;  /* 0x000000ffff007224 */ /* 0x000fc800078e0a0c */
[----:B------:R-:W-:Y:S01]  /*1660*/  @!P1 IMAD.MOV.U32 R12, RZ, RZ, R0 ;  /* 0x000000ffff0c9224 */ /* 0x000fe200078e0000 */
[----:B-1----:R-:W-:-:S10]  /*1670*/  DMUL R2, R18, UR4 ;  /* 0x0000000412027c28 */ /* 0x002fd40008000000 */
[----:B------:R-:W1:Y:S02]  /*1680*/  F2F.F32.F64 R2, R2 ;  /* 0x0000000200027310 */ /* 0x000e640000301000 */
[----:B01----:R-:W-:-:S07]  /*1690*/  FSEL R10, -R2, R2, !P0 ;  /* 0x00000002020a7208 */ /* 0x003fce0004000100 */
.L_x_17:
[----:B------:R-:W-:Y:S05]  /*16a0*/  BSYNC.RECONVERGENT B0 ;  /* 0x0000000000007941 */ /* 0x000fea0003800200 */
.L_x_16:
[----:B------:R-:W-:Y:S01]  /*16b0*/  FMUL R3, R10, R10 ;  /* 0x0000000a0a037220 */ /* 0x000fe20000400000 */
[C---:B------:R-:W-:Y:S01]  /*16c0*/  LOP3.LUT R0, R12.reuse, 0x1, RZ, 0xc0, !PT ;  /* 0x000000010c007812 */ /* 0x040fe200078ec0ff */
[----:B------:R-:W-:Y:S02]  /*16d0*/  VIADD R12, R12, 0x1 ;  /* 0x000000010c0c7836 */ /* 0x000fe40000000000 */
[----:B------:R-:W-:Y:S01]  /*16e0*/  FFMA R14, R3, R14, -0.0013887860113754868507 ;  /* 0xbab607ed030e7423 */ /* 0x000fe2000000000e */
[----:B------:R-:W-:Y:S02]  /*16f0*/  ISETP.NE.U32.AND P0, PT, R0, 0x1, PT ;  /* 0x000000010000780c */ /* 0x000fe40003f05070 */
[----:B------:R-:W-:Y:S02]  /*1700*/  LOP3.LUT P1, RZ, R12, 0x2, RZ, 0xc0, !PT ;  /* 0x000000020cff7812 */ /* 0x000fe4000782c0ff */
[----:B------:R-:W-:Y:S02]  /*1710*/  FSEL R0, R15, 0.041666727513074874878, !P0 ;  /* 0x3d2aaabb0f007808 */ /* 0x000fe40004000000 */
[----:B------:R-:W-:-:S02]  /*1720*/  FSEL R14, R14, -0.00019574658654164522886, P0 ;  /* 0xb94d41530e0e7808 */ /* 0x000fc40000000000 */
[----:B------:R-:W-:Y:S02]  /*1730*/  FSEL R10, R10, 1, !P0 ;  /* 0x3f8000000a0a7808 */ /* 0x000fe40004000000 */
[----:B------:R-:W-:Y:S01]  /*1740*/  FSEL R9, -R16, -0.4999999701976776123, !P0 ;  /* 0xbeffffff10097808 */ /* 0x000fe20004000100 */
[C---:B------:R-:W-:Y:S02]  /*1750*/  FFMA R0, R3.reuse, R14, R0 ;  /* 0x0000000e03007223 */ /* 0x040fe40000000000 */
[C---:B------:R-:W-:Y:S02]  /*1760*/  FFMA R7, R3.reuse, R10, RZ ;  /* 0x0000000a03077223 */ /* 0x040fe400000000ff */
[----:B------:R-:W-:-:S04]  /*1770*/  FFMA R0, R3, R0, R9 ;  /* 0x0000000003007223 */ /* 0x000fc80000000009 */
[----:B------:R-:W-:-:S04]  /*1780*/  FFMA R0, R7, R0, R10 ;  /* 0x0000000007007223 */ /* 0x000fc8000000000a */
[----:B------:R-:W-:-:S04]  /*1790*/  @P1 FADD R0, RZ, -R0 ;  /* 0x80000000ff001221 */ /* 0x000fc80000000000 */
[----:B-----5:R-:W-:-:S04]  /*17a0*/  FFMA R13, R13, R0, R20 ;  /* 0x000000000d0d7223 */ /* 0x020fc80000000014 */
[----:B------:R-:W-:-:S05]  /*17b0*/  FMUL R13, R13, R8 ;  /* 0x000000080d0d7220 */ /* 0x000fca0000400000 */
[----:B------:R-:W-:Y:S01]  /*17c0*/  STG.E desc[UR6][R4.64], R13 ;  /* 0x0000000d04007986 */ /* 0x000fe2000c101906 */
[----:B------:R-:W-:Y:S05]  /*17d0*/  EXIT ;  /* 0x000000000000794d */ /* 0x000fea0003800000 */
        .weak           $__internal_0_$__cuda_sm3x_div_rn_noftz_f32_slowpath
        .type           $__internal_0_$__cuda_sm3x_div_rn_noftz_f32_slowpath,@function
        .size           $__internal_0_$__cuda_sm3x_div_rn_noftz_f32_slowpath,(.L_x_77 - $__internal_0_$__cuda_sm3x_div_rn_noftz_f32_slowpath)
$__internal_0_$__cuda_sm3x_div_rn_noftz_f32_slowpath:
[----:B------:R-:W-:Y:S01]  /*17e0*/  SHF.R.U32.HI R5, RZ, 0x17, R3 ;  /* 0x00000017ff057819 */ /* 0x000fe20000011603 */
[----:B------:R-:W-:Y:S01]  /*17f0*/  BSSY.RECONVERGENT B2, `(.L_x_19) ;  /* 0x0000062000027945 */ /* 0x000fe20003800200 */
[----:B------:R-:W-:Y:S02]  /*1800*/  SHF.R.U32.HI R4, RZ, 0x17, R0 ;  /* 0x00000017ff047819 */ /* 0x000fe40000011600 */
[----:B------:R-:W-:Y:S02]  /*1810*/  LOP3.LUT R10, R5, 0xff, RZ, 0xc0, !PT ;  /* 0x000000ff050a7812 */ /* 0x000fe400078ec0ff */
[----:B------:R-:W-:-:S03]  /*1820*/  LOP3.LUT R8, R4, 0xff, RZ, 0xc0, !PT ;  /* 0x000000ff04087812 */ /* 0x000fc600078ec0ff */
[----:B------:R-:W-:Y:S02]  /*1830*/  VIADD R6, R10, 0xffffffff ;  /* 0xffffffff0a067836 */ /* 0x000fe40000000000 */
[----:B------:R-:W-:-:S03]  /*1840*/  VIADD R5, R8, 0xffffffff ;  /* 0xffffffff08057836 */ /* 0x000fc60000000000 */
[----:B------:R-:W-:-:S04]  /*1850*/  ISETP.GT.U32.AND P0, PT, R6, 0xfd, PT ;  /* 0x000000fd0600780c */ /* 0x000fc80003f04070 */
[----:B------:R-:W-:-:S13]  /*1860*/  ISETP.GT.U32.OR P0, PT, R5, 0xfd, P0 ;  /* 0x000000fd0500780c */ /* 0x000fda0000704470 */
[----:B------:R-:W-:Y:S01]  /*1870*/  @!P0 IMAD.MOV.U32 R4, RZ, RZ, RZ ;  /* 0x000000ffff048224 */ /* 0x000fe200078e00ff */
[----:B------:R-:W-:Y:S06]  /*1880*/  @!P0 BRA `(.L_x_20) ;  /* 0x00000000005c8947 */ /* 0x000fec0003800000 */
[----:B------:R-:W-:Y:S02]  /*1890*/  FSETP.GTU.FTZ.AND P0, PT, |R0|, +INF , PT ;  /* 0x7f8000000000780b */ /* 0x000fe40003f1c200 */
[----:B------:R-:W-:-:S04]  /*18a0*/  FSETP.GTU.FTZ.AND P1, PT, |R3|, +INF , PT ;  /* 0x7f8000000300780b */ /* 0x000fc80003f3c200 */
[----:B------:R-:W-:-:S13]  /*18b0*/  PLOP3.LUT P0, PT, P0, P1, PT, 0xf8, 0x8f ;  /* 0x00000000008f781c */ /* 0x000fda0000703f70 */
[----:B------:R-:W-:Y:S05]  /*18c0*/  @P0 BRA `(.L_x_21) ;  /* 0x00000004004c0947 */ /* 0x000fea0003800000 */
[----:B------:R-:W-:-:S13]  /*18d0*/  LOP3.LUT P0, RZ, R3, 0x7fffffff, R0, 0xc8, !PT ;  /* 0x7fffffff03ff7812 */ /* 0x000fda000780c800 */
[----:B------:R-:W-:Y:S05]  /*18e0*/  @!P0 BRA `(.L_x_22) ;  /* 0x00000004003c8947 */ /* 0x000fea0003800000 */
[C---:B------:R-:W-:Y:S02]  /*18f0*/  FSETP.NEU.FTZ.AND P2, PT, |R0|.reuse, +INF , PT ;  /* 0x7f8000000000780b */ /* 0x040fe40003f5d200 */
[----:B------:R-:W-:Y:S02]  /*1900*/  FSETP.NEU.FTZ.AND P1, PT, |R3|, +INF , PT ;  /* 0x7f8000000300780b */ /* 0x000fe40003f3d200 */
[----:B------:R-:W-:-:S11]  /*1910*/  FSETP.NEU.FTZ.AND P0, PT, |R0|, +INF , PT ;  /* 0x7f8000000000780b */ /* 0x000fd60003f1d200 */
[----:B------:R-:W-:Y:S05]  /*1920*/  @!P1 BRA !P2, `(.L_x_22) ;  /* 0x00000004002c9947 */ /* 0x000fea0005000000 */
[----:B------:R-:W-:-:S04]  /*1930*/  LOP3.LUT P2, RZ, R0, 0x7fffffff, RZ, 0xc0, !PT ;  /* 0x7fffffff00ff7812 */ /* 0x000fc8000784c0ff */
[----:B------:R-:W-:-:S13]  /*1940*/  PLOP3.LUT P1, PT, P1, P2, PT, 0x2f, 0xf2 ;  /* 0x0000000000f2781c */ /* 0x000fda0000f24577 */
[----:B------:R-:W-:Y:S05]  /*1950*/  @P1 BRA `(.L_x_23) ;  /* 0x0000000400181947 */ /* 0x000fea0003800000 */
[----:B------:R-:W-:-:S04]  /*1960*/  LOP3.LUT P1, RZ, R3, 0x7fffffff, RZ, 0xc0, !PT ;  /* 0x7fffffff03ff7812 */ /* 0x000fc8000782c0ff */
[----:B------:R-:W-:-:S13]  /*1970*/  PLOP3.LUT P0, PT, P0, P1, PT, 0x2f, 0xf2 ;  /* 0x0000000000f2781c */ /* 0x000fda0000702577 */
[----:B------:R-:W-:Y:S05]  /*1980*/  @P0 BRA `(.L_x_24) ;  /* 0x0000000400000947 */ /* 0x000fea0003800000 */
[----:B------:R-:W-:Y:S02]  /*1990*/  ISETP.GE.AND P0, PT, R5, RZ, PT ;  /* 0x000000ff0500720c */ /* 0x000fe40003f06270 */
[----:B------:R-:W-:-:S11]  /*19a0*/  ISETP.GE.AND P1, PT, R6, RZ, PT ;  /* 0x000000ff0600720c */ /* 0x000fd60003f26270 */
[----:B------:R-:W-:Y:S02]  /*19b0*/  @P0 IMAD.MOV.U32 R4, RZ, RZ, RZ ;  /* 0x000000ffff040224 */ /* 0x000fe400078e00ff */
[----:B------:R-:W-:Y:S01]  /*19c0*/  @!P0 FFMA R0, R0, 1.84467440737095516160e+19, RZ ;  /* 0x5f80000000008823 */ /* 0x000fe200000000ff */
[----:B------:R-:W-:Y:S02]  /*19d0*/  @!P0 IMAD.MOV.U32 R4, RZ, RZ, -0x40 ;  /* 0xffffffc0ff048424 */ /* 0x000fe400078e00ff */
[----:B------:R-:W-:Y:S02]  /*19e0*/  @!P1 FFMA R3, R3, 1.84467440737095516160e+19, RZ ;  /* 0x5f80000003039823 */ /* 0x000fe400000000ff */
[----:B------:R-:W-:-:S07]  /*19f0*/  @!P1 VIADD R4, R4, 0x40 ;  /* 0x0000004004049836 */ /* 0x000fce0000000000 */
.L_x_20:
[----:B------:R-:W-:Y:S01]  /*1a00*/  LEA R6, R10, 0xc0800000, 0x17 ;  /* 0xc08000000a067811 */ /* 0x000fe200078eb8ff */
[----:B------:R-:W-:Y:S04]  /*1a10*/  BSSY.RECONVERGENT B3, `(.L_x_25) ;  /* 0x0000036000037945 */ /* 0x000fe80003800200 */
[----:B------:R-:W-:Y:S02]  /*1a20*/  IMAD.IADD R6, R3, 0x1, -R6 ;  /* 0x0000000103067824 */ /* 0x000fe400078e0a06 */
[----:B------:R-:W-:Y:S02]  /*1a30*/  VIADD R3, R8, 0xffffff81 ;  /* 0xffffff8108037836 */ /* 0x000fe40000000000 */
[----:B------:R-:W0:Y:S01]  /*1a40*/  MUFU.RCP R5, R6 ;  /* 0x0000000600057308 */ /* 0x000e220000001000 */
[----:B------:R-:W-:Y:S01]  /*1a50*/  FADD.FTZ R7, -R6, -RZ ;  /* 0x800000ff06077221 */ /* 0x000fe20000010100 */
[----:B------:R-:W-:-:S03]  /*1a60*/  IMAD R0, R3, -0x800000, R0 ;  /* 0xff80000003007824 */ /* 0x000fc600078e0200 */
[----:B0-----:R-:W-:-:S04]  /*1a70*/  FFMA R8, R5, R7, 1 ;  /* 0x3f80000005087423 */ /* 0x001fc80000000007 */
[----:B------:R-:W-:-:S04]  /*1a80*/  FFMA R12, R5, R8, R5 ;  /* 0x00000008050c7223 */ /* 0x000fc80000000005 */
[----:B------:R-:W-:-:S04]  /*1a90*/  FFMA R5, R0, R12, RZ ;  /* 0x0000000c00057223 */ /* 0x000fc800000000ff */
[----:B------:R-:W-:-:S04]  /*1aa0*/  FFMA R8, R7, R5, R0 ;  /* 0x0000000507087223 */ /* 0x000fc80000000000 */
[----:B------:R-:W-:Y:S01]  /*1ab0*/  FFMA R9, R12, R8, R5 ;  /* 0x000000080c097223 */ /* 0x000fe20000000005 */
[----:B------:R-:W-:-:S03]  /*1ac0*/  IADD3 R5, PT, PT, R3, 0x7f, -R10 ;  /* 0x0000007f03057810 */ /* 0x000fc60007ffe80a */
[----:B------:R-:W-:Y:S02]  /*1ad0*/  FFMA R8, R7, R9, R0 ;  /* 0x0000000907087223 */ /* 0x000fe40000000000 */
[----:B------:R-:W-:Y:S02]  /*1ae0*/  IMAD.IADD R5, R5, 0x1, R4 ;  /* 0x0000000105057824 */ /* 0x000fe400078e0204 */
[----:B------:R-:W-:-:S05]  /*1af0*/  FFMA R0, R12, R8, R9 ;  /* 0x000000080c007223 */ /* 0x000fca0000000009 */
[----:B------:R-:W-:-:S04]  /*1b00*/  SHF.R.U32.HI R3, RZ, 0x17, R0 ;  /* 0x00000017ff037819 */ /* 0x000fc80000011600 */
[----:B------:R-:W-:-:S05]  /*1b10*/  LOP3.LUT R3, R3, 0xff, RZ, 0xc0, !PT ;  /* 0x000000ff03037812 */ /* 0x000fca00078ec0ff */
[----:B------:R-:W-:-:S04]  /*1b20*/  IMAD.IADD R7, R3, 0x1, R5 ;  /* 0x0000000103077824 */ /* 0x000fc800078e0205 */
[----:B------:R-:W-:-:S05]  /*1b30*/  VIADD R3, R7, 0xffffffff ;  /* 0xffffffff07037836 */ /* 0x000fca0000000000 */
[----:B------:R-:W-:-:S13]  /*1b40*/  ISETP.GE.U32.AND P0, PT, R3, 0xfe, PT ;  /* 0x000000fe0300780c */ /* 0x000fda0003f06070 */
[----:B------:R-:W-:Y:S05]  /*1b50*/  @!P0 BRA `(.L_x_26) ;  /* 0x0000000000808947 */ /* 0x000fea0003800000 */
[----:B------:R-:W-:-:S13]  /*1b60*/  ISETP.GT.AND P0, PT, R7, 0xfe, PT ;  /* 0x000000fe0700780c */ /* 0x000fda0003f04270 */
[----:B------:R-:W-:Y:S05]  /*1b70*/  @P0 BRA `(.L_x_27) ;  /* 0x00000000006c0947 */ /* 0x000fea0003800000 */
[----:B------:R-:W-:-:S13]  /*1b80*/  ISETP.GE.AND P0, PT, R7, 0x1, PT ;  /* 0x000000010700780c */ /* 0x000fda0003f06270 */
[----:B------:R-:W-:Y:S05]  /*1b90*/  @P0 BRA `(.L_x_28) ;  /* 0x0000000000740947 */ /* 0x000fea0003800000 */
[----:B------:R-:W-:Y:S02]  /*1ba0*/  ISETP.GE.AND P0, PT, R7, -0x18, PT ;  /* 0xffffffe80700780c */ /* 0x000fe40003f06270 */
[----:B------:R-:W-:-:S11]  /*1bb0*/  LOP3.LUT R0, R0, 0x80000000, RZ, 0xc0, !PT ;  /* 0x8000000000007812 */ /* 0x000fd600078ec0ff */
[----:B------:R-:W-:Y:S05]  /*1bc0*/  @!P0 BRA `(.L_x_28) ;  /* 0x0000000000688947 */ /* 0x000fea0003800000 */
[CCC-:B------:R-:W-:Y:S01]  /*1bd0*/  FFMA.RZ R3, R12.reuse, R8.reuse, R9.reuse ;  /* 0x000000080c037223 */ /* 0x1c0fe2000000c009 */
[C---:B------:R-:W-:Y:S02]  /*1be0*/  VIADD R6, R7.reuse, 0x20 ;  /* 0x0000002007067836 */ /* 0x040fe40000000000 */
[CCC-:B------:R-:W-:Y:S01]  /*1bf0*/  FFMA.RM R4, R12.reuse, R8.reuse, R9.reuse ;  /* 0x000000080c047223 */ /* 0x1c0fe20000004009 */
[----:B------:R-:W-:Y:S02]  /*1c00*/  ISETP.NE.AND P2, PT, R7, RZ, PT ;  /* 0x000000ff0700720c */ /* 0x000fe40003f45270 */
[----:B------:R-:W-:Y:S01]  /*1c10*/  LOP3.LUT R5, R3, 0x7fffff, RZ, 0xc0, !PT ;  /* 0x007fffff03057812 */ /* 0x000fe200078ec0ff */
[----:B------:R-:W-:Y:S01]  /*1c20*/  FFMA.RP R3, R12, R8, R9 ;  /* 0x000000080c037223 */ /* 0x000fe20000008009 */
[----:B------:R-:W-:Y:S01]  /*1c30*/  ISETP.NE.AND P1, PT, R7, RZ, PT ;  /* 0x000000ff0700720c */ /* 0x000fe20003f25270 */
[----:B------:R-:W-:Y:S01]  /*1c40*/  IMAD.MOV R7, RZ, RZ, -R7 ;  /* 0x000000ffff077224 */ /* 0x000fe200078e0a07 */
[----:B------:R-:W-:-:S02]  /*1c50*/  LOP3.LUT R5, R5, 0x800000, RZ, 0xfc, !PT ;  /* 0x0080000005057812 */ /* 0x000fc400078efcff */
[----:B------:R-:W-:Y:S02]  /*1c60*/  FSETP.NEU.FTZ.AND P0, PT, R3, R4, PT ;  /* 0x000000040300720b */ /* 0x000fe40003f1d000 */
[----:B------:R-:W-:Y:S02]  /*1c70*/  SHF.L.U32 R6, R5, R6, RZ ;  /* 0x0000000605067219 */ /* 0x000fe400000006ff */
[----:B------:R-:W-:Y:S02]  /*1c80*/  SEL R4, R7, RZ, P2 ;  /* 0x000000ff07047207 */ /* 0x000fe40001000000 */
[----:B------:R-:W-:Y:S02]  /*1c90*/  ISETP.NE.AND P1, PT, R6, RZ, P1 ;  /* 0x000000ff0600720c */ /* 0x000fe40000f25270 */
[----:B------:R-:W-:Y:S02]  /*1ca0*/  SHF.R.U32.HI R4, RZ, R4, R5 ;  /* 0x00000004ff047219 */ /* 0x000fe40000011605 */
[----:B------:R-:W-:-:S02]  /*1cb0*/  PLOP3.LUT P0, PT, P0, P1, PT, 0xf8, 0x8f ;  /* 0x00000000008f781c */ /* 0x000fc40000703f70 */
[----:B------:R-:W-:Y:S02]  /*1cc0*/  SHF.R.U32.HI R6, RZ, 0x1, R4 ;  /* 0x00000001ff067819 */ /* 0x000fe40000011604 */
[----:B------:R-:W-:-:S04]  /*1cd0*/  SEL R3, RZ, 0x1, !P0 ;  /* 0x00000001ff037807 */ /* 0x000fc80004000000 */
[----:B------:R-:W-:-:S04]  /*1ce0*/  LOP3.LUT R3, R3, 0x1, R6, 0xf8, !PT ;  /* 0x0000000103037812 */ /* 0x000fc800078ef806 */
[----:B------:R-:W-:-:S05]  /*1cf0*/  LOP3.LUT R3, R3, R4, RZ, 0xc0, !PT ;  /* 0x0000000403037212 */ /* 0x000fca00078ec0ff */
[----:B------:R-:W-:-:S05]  /*1d00*/  IMAD.IADD R3, R6, 0x1, R3 ;  /* 0x0000000106037824 */ /* 0x000fca00078e0203 */
[----:B------:R-:W-:Y:S01]  /*1d10*/  LOP3.LUT R0, R3, R0, RZ, 0xfc, !PT ;  /* 0x0000000003007212 */ /* 0x000fe200078efcff */
[----:B------:R-:W-:Y:S06]  /*1d20*/  BRA `(.L_x_28) ;  /* 0x0000000000107947 */ /* 0x000fec0003800000 */
.L_x_27:
[----:B------:R-:W-:-:S04]  /*1d30*/  LOP3.LUT R0, R0, 0x80000000, RZ, 0xc0, !PT ;  /* 0x8000000000007812 */ /* 0x000fc800078ec0ff */
[----:B------:R-:W-:Y:S01]  /*1d40*/  LOP3.LUT R0, R0, 0x7f800000, RZ, 0xfc, !PT ;  /* 0x7f80000000007812 */ /* 0x000fe200078efcff */
[----:B------:R-:W-:Y:S06]  /*1d50*/  BRA `(.L_x_28) ;  /* 0x0000000000047947 */ /* 0x000fec0003800000 */
.L_x_26:
[----:B------:R-:W-:-:S07]  /*1d60*/  IMAD R0, R5, 0x800000, R0 ;  /* 0x0080000005007824 */ /* 0x000fce00078e0200 */
.L_x_28:
[----:B------:R-:W-:Y:S05]  /*1d70*/  BSYNC.RECONVERGENT B3 ;  /* 0x0000000000037941 */ /* 0x000fea0003800200 */
.L_x_25:
[----:B------:R-:W-:Y:S05]  /*1d80*/  BRA `(.L_x_29) ;  /* 0x0000000000207947 */ /* 0x000fea0003800000 */
.L_x_24:
[----:B------:R-:W-:-:S04]  /*1d90*/  LOP3.LUT R0, R3, 0x80000000, R0, 0x48, !PT ;  /* 0x8000000003007812 */ /* 0x000fc800078e4800 */
[----:B------:R-:W-:Y:S01]  /*1da0*/  LOP3.LUT R0, R0, 0x7f800000, RZ, 0xfc, !PT ;  /* 0x7f80000000007812 */ /* 0x000fe200078efcff */
[----:B------:R-:W-:Y:S06]  /*1db0*/  BRA `(.L_x_29) ;  /* 0x0000000000147947 */ /* 0x000fec0003800000 */
.L_x_23:
[----:B------:R-:W-:Y:S01]  /*1dc0*/  LOP3.LUT R0, R3, 0x80000000, R0, 0x48, !PT ;  /* 0x8000000003007812 */ /* 0x000fe200078e4800 */
[----:B------:R-:W-:Y:S06]  /*1dd0*/  BRA `(.L_x_29) ;  /* 0x00000000000c7947 */ /* 0x000fec0003800000 */
.L_x_22:
[----:B------:R-:W0:Y:S01]  /*1de0*/  MUFU.RSQ R0, -QNAN ;  /* 0xffc0000000007908 */ /* 0x000e220000001400 */
[----:B------:R-:W-:Y:S05]  /*1df0*/  BRA `(.L_x_29) ;  /* 0x0000000000047947 */ /* 0x000fea0003800000 */
.L_x_21:
[----:B------:R-:W-:-:S07]  /*1e00*/  FADD.FTZ R0, R0, R3 ;  /* 0x0000000300007221 */ /* 0x000fce0000010000 */
.L_x_29:
[----:B------:R-:W-:Y:S05]  /*1e10*/  BSYNC.RECONVERGENT B2 ;  /* 0x0000000000027941 */ /* 0x000fea0003800200 */
.L_x_19:
[----:B------:R-:W-:-:S04]  /*1e20*/  IMAD.MOV.U32 R3, RZ, RZ, 0x0 ;  /* 0x00000000ff037424 */ /* 0x000fc800078e00ff */
[----:B0-----:R-:W-:Y:S05]  /*1e30*/  RET.REL.NODEC R2 `(_Z20PhaseShiftBackFft_1dP6float2S0_i) ;  /* 0xffffffe002707950 */ /* 0x001fea0003c3ffff */
.L_x_30:
[----:B------:R-:W-:-:S00]  /*1e40*/  BRA `(.L_x_30) ;  /* 0xfffffffc00fc7947 */ /* 0x000fc0000383ffff */
[----:B------:R-:W-:-:S00]  /*1e50*/  NOP ;  /* 0x0000000000007918 */ /* 0x000fc00000000000 */
        /* <DEDUP_REMOVED lines=10> */
.L_x_77:


//--------------------- .text._Z20PhaseShiftForwFft_1dP6float2S0_i --------------------------
	.section	.text._Z20PhaseShiftForwFft_1dP6float2S0_i,"ax",@progbits
	.align	128
.text._Z20PhaseShiftForwFft_1dP6float2S0_i:
        .type           _Z20PhaseShiftForwFft_1dP6float2S0_i,@function
        .size           _Z20PhaseShiftForwFft_1dP6float2S0_i,(.L_x_79 - _Z20PhaseShiftForwFft_1dP6float2S0_i)
        .other          _Z20PhaseShiftForwFft_1dP6float2S0_i,@"STO_CUDA_ENTRY STV_DEFAULT"
_Z20PhaseShiftForwFft_1dP6float2S0_i:
        /* <DEDUP_REMOVED lines=29> */
[----:B------:R-:W-:Y:S05]  /*01d0*/  CALL.REL.NOINC `($__internal_1_$__cuda_sm3x_div_rn_noftz_f32_slowpath) ;  /* 0x0000001400807944 */ /* 0x000fea0003c00000 */
[----:B------:R-:W-:-:S07]  /*01e0*/  IMAD.MOV.U32 R8, RZ, RZ, R0 ;  /* 0x000000ffff087224 */ /* 0x000fce00078e0000 */
.L_x_34:
[----:B------:R-:W-:Y:S05]  /*01f0*/  BSYNC.RECONVERGENT B1 ;  /* 0x0000000000017941 */ /* 0x000fea0003800200 */
.L_x_33:
[----:B------:R-:W-:Y:S05]  /*0200*/  BRA `(.L_x_35) ;  /* 0x0000000000507947 */ /* 0x000fea0003800000 */
.L_x_32:
        /* <DEDUP_REMOVED lines=17> */
[----:B------:R-:W-:Y:S05]  /*0320*/  CALL.REL.NOINC `($__internal_1_$__cuda_sm3x_div_rn_noftz_f32_slowpath) ;  /* 0x00000014002c7944 */ /* 0x000fea0003c00000 */
.L_x_37:
[----:B------:R-:W-:Y:S05]  /*0330*/  BSYNC.RECONVERGENT B1 ;  /* 0x0000000000017941 */ /* 0x000fea0003800200 */
.L_x_36:
[----:B------:R-:W-:-:S07]  /*0340*/  FADD R8, R0, -3.1415927410125732422 ;  /* 0xc0490fdb00087421 */ /* 0x000fce0000000000 */
.L_x_35:
[----:B------:R-:W-:Y:S05]  /*0350*/  BSYNC.RECONVERGENT B0 ;  /* 0x0000000000007941 */ /* 0x000fea0003800200 */
.L_x_31:
        /* <DEDUP_REMOVED lines=26> */
.L_x_40:
        /* <DEDUP_REMOVED lines=44> */
.L_x_39:
[----:B------:R-:W-:Y:S05]  /*07c0*/  BSYNC.RECONVERGENT B0 ;  /* 0x0000000000007941 */ /* 0x000fea0003800200 */
.L_x_38:
        /* <DEDUP_REMOVED lines=35> */
.L_x_43:
        /* <DEDUP_REMOVED lines=44> */
.L_x_42:
[----:B------:R-:W-:Y:S05]  /*0cc0*/  BSYNC.RECONVERGENT B0 ;  /* 0x0000000000007941 */ /* 0x000fea0003800200 */
.L_x_41:
        /* <DEDUP_REMOVED lines=22> */
[----:B------:R-:W-:Y:S01]  /*0e30*/  FFMA R3, R9, R20, R0 ;  /* 0x0000001409037223 */ /* 0x000fe20000000000 */
        /* <DEDUP_REMOVED lines=15> */
.L_x_46:
        /* <DEDUP_REMOVED lines=44> */
.L_x_45:
[----:B------:R-:W-:Y:S05]  /*11f0*/  BSYNC.RECONVERGENT B0 ;  /* 0x0000000000007941 */ /* 0x000fea0003800200 */
.L_x_44:
        /* <DEDUP_REMOVED lines=16> */
[----:B------:R-:W-:Y:S01]  /*1300*/  @P1 FADD R20, RZ, -R20 ;  /* 0x80000014ff141221 */ /* 0x000fe20000000000 */
        /* <DEDUP_REMOVED lines=12> */
.L_x_49:
        /* <DEDUP_REMOVED lines=44> */
.L_x_48:
[----:B------:R-:W-:Y:S05]  /*1690*/  BSYNC.RECONVERGENT B0 ;  /* 0x0000000000007941 */ /* 0x000fea0003800200 */
.L_x_47:
[----:B------:R-:W-:Y:S01]  /*16a0*/  FMUL R3, R10, R10 ;  /* 0x0000000a0a037220 */ /* 0x000fe20000400000 */
[C---:B------:R-:W-:Y:S01]  /*16b0*/  LOP3.LUT R0, R12.reuse, 0x1, RZ, 0xc0, !PT ;  /* 0x000000010c007812 */ /* 0x040fe200078ec0ff */
[----:B------:R-:W-:Y:S02]  /*16c0*/  VIADD R12, R12, 0x1 ;  /* 0x000000010c0c7836 */ /* 0x000fe40000000000 */
[----:B------:R-:W-:Y:S01]  /*16d0*/  FMUL R20, R9, R20 ;  /* 0x0000001409147220 */ /* 0x000fe20000400000 */
[----:B------:R-:W-:Y:S01]  /*16e0*/  FFMA R14, R3, R14, -0.0013887860113754868507 ;  /* 0xbab607ed030e7423 */ /* 0x000fe2000000000e */
[----:B------:R-:W-:Y:S02]  /*16f0*/  ISETP.NE.U32.AND P0, PT, R0, 0x1, PT ;  /* 0x000000010000780c */ /* 0x000fe40003f05070 */
[----:B------:R-:W-:Y:S02]  /*1700*/  LOP3.LUT P1, RZ, R12, 0x2, RZ, 0xc0, !PT ;  /* 0x000000020cff7812 */ /* 0x000fe4000782c0ff */
[----:B------:R-:W-:-:S02]  /*1710*/  FSEL R0, R15, 0.041666727513074874878, !P0 ;  /* 0x3d2aaabb0f007808 */ /* 0x000fc40004000000 */
[----:B------:R-:W-:Y:S02]  /*1720*/  FSEL R14, R14, -0.00019574658654164522886, P0 ;  /* 0xb94d41530e0e7808 */ /* 0x000fe40000000000 */
[----:B------:R-:W-:Y:S02]  /*1730*/  FSEL R10, R10, 1, !P0 ;  /* 0x3f8000000a0a7808 */ /* 0x000fe40004000000 */
[----:B------:R-:W-:Y:S01]  /*1740*/  FSEL R11, -R16, -0.4999999701976776123, !P0 ;  /* 0xbeffffff100b7808 */ /* 0x000fe20004000100 */
[C---:B------:R-:W-:Y:S02]  /*1750*/  FFMA R0, R3.reuse, R14, R0 ;  /* 0x0000000e03007223 */ /* 0x040fe40000000000 */
[C---:B------:R-:W-:Y:S02]  /*1760*/  FFMA R7, R3.reuse, R10, RZ ;  /* 0x0000000a03077223 */ /* 0x040fe400000000ff */
[----:B------:R-:W-:-:S04]  /*1770*/  FFMA R0, R3, R0, R11 ;  /* 0x0000000003007223 */ /* 0x000fc8000000000b */
[----:B------:R-:W-:-:S04]  /*1780*/  FFMA R0, R7, R0, R10 ;  /* 0x0000000007007223 */ /* 0x000fc8000000000a */
[----:B------:R-:W-:-:S04]  /*1790*/  @P1 FADD R0, RZ, -R0 ;  /* 0x80000000ff001221 */ /* 0x000fc80000000000 */
[----:B-----5:R-:W-:-:S04]  /*17a0*/  FFMA R13, R13, R0, -R20 ;  /* 0x000000000d0d7223 */ /* 0x020fc80000000814 */
[----:B------:R-:W-:-:S05]  /*17b0*/  FMUL R13, R13, R8 ;  /* 0x000000080d0d7220 */ /* 0x000fca0000400000 */
[----:B------:R-:W-:Y:S01]  /*17c0*/  STG.E desc[UR6][R4.64], R13 ;  /* 0x0000000d04007986 */ /* 0x000fe2000c101906 */
[----:B------:R-:W-:Y:S05]  /*17d0*/  EXIT ;  /* 0x000000000000794d */ /* 0x000fea0003800000 */
        .weak           $__internal_1_$__cuda_sm3x_div_rn_noftz_f32_slowpath
        .type           $__internal_1_$__cuda_sm3x_div_rn_noftz_f32_slowpath,@function
        .size           $__internal_1_$__cuda_sm3x_div_rn_noftz_f32_slowpath,(.L_x_79 - $__internal_1_$__cuda_sm3x_div_rn_noftz_f32_slowpath)
$__internal_1_$__cuda_sm3x_div_rn_noftz_f32_slowpath:
        /* <DEDUP_REMOVED lines=34> */
.L_x_51:
        /* <DEDUP_REMOVED lines=51> */
.L_x_58:
[----:B------:R-:W-:-:S04]  /*1d30*/  LOP3.LUT R0, R0, 0x80000000, RZ, 0xc0, !PT ;  /* 0x8000000000007812 */ /* 0x000fc800078ec0ff */
[----:B------:R-:W-:Y:S01]  /*1d40*/  LOP3.LUT R0, R0, 0x7f800000, RZ, 0xfc, !PT ;  /* 0x7f80000000007812 */ /* 0x000fe200078efcff */
[----:B------:R-:W-:Y:S06]  /*1d50*/  BRA `(.L_x_59) ;  /* 0x0000000000047947 */ /* 0x000fec0003800000 */
.L_x_57:
[----:B------:R-:W-:-:S07]  /*1d60*/  IMAD R0, R5, 0x800000, R0 ;  /* 0x0080000005007824 */ /* 0x000fce00078e0200 */
.L_x_59:
[----:B------:R-:W-:Y:S05]  /*1d70*/  BSYNC.RECONVERGENT B3 ;  /* 0x0000000000037941 */ /* 0x000fea0003800200 */
.L_x_56:
[----:B------:R-:W-:Y:S05]  /*1d80*/  BRA `(.L_x_60) ;  /* 0x0000000000207947 */ /* 0x000fea0003800000 */
.L_x_55:
[----:B------:R-:W-:-:S04]  /*1d90*/  LOP3.LUT R0, R3, 0x80000000, R0, 0x48, !PT ;  /* 0x8000000003007812 */ /* 0x000fc800078e4800 */
[----:B------:R-:W-:Y:S01]  /*1da0*/  LOP3.LUT R0, R0, 0x7f800000, RZ, 0xfc, !PT ;  /* 0x7f80000000007812 */ /* 0x000fe200078efcff */
[----:B------:R-:W-:Y:S06]  /*1db0*/  BRA `(.L_x_60) ;  /* 0x0000000000147947 */ /* 0x000fec0003800000 */
.L_x_54:
[----:B------:R-:W-:Y:S01]  /*1dc0*/  LOP3.LUT R0, R3, 0x80000000, R0, 0x48, !PT ;  /* 0x8000000003007812 */ /* 0x000fe200078e4800 */
[----:B------:R-:W-:Y:S06]  /*1dd0*/  BRA `(.L_x_60) ;  /* 0x00000000000c7947 */ /* 0x000fec0003800000 */
.L_x_53:
[----:B------:R-:W0:Y:S01]  /*1de0*/  MUFU.RSQ R0, -QNAN ;  /* 0xffc0000000007908 */ /* 0x000e220000001400 */
[----:B------:R-:W-:Y:S05]  /*1df0*/  BRA `(.L_x_60) ;  /* 0x0000000000047947 */ /* 0x000fea0003800000 */
.L_x_52:
[----:B------:R-:W-:-:S07]  /*1e00*/  FADD.FTZ R0, R0, R3 ;  /* 0x0000000300007221 */ /* 0x000fce0000010000 */
.L_x_60:
[----:B------:R-:W-:Y:S05]  /*1e10*/  BSYNC.RECONVERGENT B2 ;  /* 0x0000000000027941 */ /* 0x000fea0003800200 */
.L_x_50:
[----:B------:R-:W-:-:S04]  /*1e20*/  IMAD.MOV.U32 R3, RZ, RZ, 0x0 ;  /* 0x00000000ff037424 */ /* 0x000fc800078e00ff */
[----:B0-----:R-:W-:Y:S05]  /*1e30*/  RET.REL.NODEC R2 `(_Z20PhaseShiftForwFft_1dP6float2S0_i) ;  /* 0xffffffe002707950 */ /* 0x001fea0003c3ffff */
.L_x_61:
        /* <DEDUP_REMOVED lines=12> */
.L_x_79:


//--------------------- .text._Z17DataGetBackFft_1dP6float2Pffi --------------------------
	.section	.text._Z17DataGetBackFft_1dP6float2Pffi,"ax",@progbits
	.align	128
.text._Z17DataGetBackFft_1dP6float2Pffi:
        .type           _Z17DataGetBackFft_1dP6float2Pffi,@function
        .size           _Z17DataGetBackFft_1dP6float2Pffi,(.L_x_81 - _Z17DataGetBackFft_1dP6float2Pffi)
        .other          _Z17DataGetBackFft_1dP6float2Pffi,@"STO_CUDA_ENTRY STV_DEFAULT"
_Z17DataGetBackFft_1dP6float2Pffi:
[----:B------:R-:W-:Y:S01]  /*0000*/  LDC R1, c[0x0][0x37c] ;  /* 0x0000df00ff017b82 */ /* 0x000fe20000000800 */
[----:B------:R-:W0:Y:S07]  /*0010*/  S2R R3, SR_TID.X ;  /* 0x0000000000037919 */ /* 0x000e2e0000002100 */
[----:B------:R-:W0:Y:S01]  /*0020*/  S2UR UR4, SR_CTAID.X ;  /* 0x00000000000479c3 */ /* 0x000e220000002500 */
[----:B------:R-:W1:Y:S07]  /*0030*/  LDCU UR6, c[0x0][0x394] ;  /* 0x00007280ff0677ac */ /* 0x000e6e0008000800 */
[----:B------:R-:W0:Y:S02]  /*0040*/  LDC R2, c[0x0][0x360] ;  /* 0x0000d800ff027b82 */ /* 0x000e240000000800 */
[----:B0-----:R-:W-:-:S05]  /*0050*/  IMAD R2, R2, UR4, R3 ;  /* 0x0000000402027c24 */ /* 0x001fca000f8e0203 */
[----:B-1----:R-:W-:-:S13]  /*0060*/  ISETP.GE.AND P0, PT, R2, UR6, PT ;  /* 0x0000000602007c0c */ /* 0x002fda000bf06270 */
[----:B------:R-:W-:Y:S05]  /*0070*/  @P0 EXIT ;  /* 0x000000000000094d */ /* 0x000fea0003800000 */
[----:B------:R-:W0:Y:S01]  /*0080*/  LDC.64 R4, c[0x0][0x380] ;  /* 0x0000e000ff047b82 */ /* 0x000e220000000a00 */
[----:B------:R-:W1:Y:S01]  /*0090*/  LDCU.64 UR4, c[0x0][0x358] ;  /* 0x00006b00ff0477ac */ /* 0x000e620008000a00 */
[----:B------:R-:W2:Y:S01]  /*00a0*/  LDCU UR7, c[0x0][0x390] ;  /* 0x00007200ff0777ac */ /* 0x000ea20008000800 */
[----:B0-----:R-:W-:-:S05]  /*00b0*/  IMAD.WIDE R4, R2, 0x8, R4 ;  /* 0x0000000802047825 */ /* 0x001fca00078e0204 */
[----:B-1----:R-:W3:Y:S01]  /*00c0*/  LDG.E R0, desc[UR4][R4.64] ;  /* 0x0000000404007981 */ /* 0x002ee2000c1e1900 */
[----:B------:R-:W-:Y:S01]  /*00d0*/  I2FP.F32.S32 R3, UR6 ;  /* 0x0000000600037c45 */ /* 0x000fe20008201400 */
[----:B------:R-:W-:Y:S04]  /*00e0*/  BSSY.RECONVERGENT B0, `(.L_x_62) ;  /* 0x000000d000007945 */ /* 0x000fe80003800200 */
[----:B--2---:R-:W-:-:S04]  /*00f0*/  FMUL R3, R3, UR7 ;  /* 0x0000000703037c20 */ /* 0x004fc80008400000 */
[----:B------:R-:W0:Y:S02]  /*0100*/  MUFU.RCP R6, R3 ;  /* 0x0000000300067308 */ /* 0x000e240000001000 */
[----:B0-----:R-:W-:-:S04]  /*0110*/  FFMA R7, -R3, R6, 1 ;  /* 0x3f80000003077423 */ /* 0x001fc80000000106 */
[----:B------:R-:W-:Y:S02]  /*0120*/  FFMA R7, R6, R7, R6 ;  /* 0x0000000706077223 */ /* 0x000fe40000000006 */
[----:B---3--:R-:W0:Y:S02]  /*0130*/  FCHK P0, R0, R3 ;  /* 0x0000000300007302 */ /* 0x008e240000000000 */
[----:B------:R-:W-:-:S04]  /*0140*/  FFMA R6, R0, R7, RZ ;  /* 0x0000000700067223 */ /* 0x000fc800000000ff */
[----:B------:R-:W-:-:S04]  /*0150*/  FFMA R8, -R3, R6, R0 ;  /* 0x0000000603087223 */ /* 0x000fc80000000100 */
[----:B------:R-:W-:Y:S01]  /*0160*/  FFMA R7, R7, R8, R6 ;  /* 0x0000000807077223 */ /* 0x000fe20000000006 */
[----:B0-----:R-:W-:Y:S06]  /*0170*/  @!P0 BRA `(.L_x_63) ;  /* 0x00000000000c8947 */ /* 0x001fec0003800000 */
[----:B------:R-:W-:-:S07]  /*0180*/  MOV R4, 0x1a0 ;  /* 0x000001a000047802 */ /* 0x000fce0000000f00 */
[----:B------:R-:W-:Y:S05]  /*0190*/  CALL.REL.NOINC `($__internal_2_$__cuda_sm3x_div_rn_noftz_f32_slowpath) ;  /* 0x0000000000187944 */ /* 0x000fea0003c00000 */
[----:B------:R-:W-:-:S07]  /*01a0*/  IMAD.MOV.U32 R7, RZ, RZ, R0 ;  /* 0x000000ffff077224 */ /* 0x000fce00078e0000 */
.L_x_63:
[----:B------:R-:W-:Y:S05]  /*01b0*/  BSYNC.RECONVERGENT B0 ;  /* 0x0000000000007941 */ /* 0x000fea0003800200 */
.L_x_62:
[----:B------:R-:W0:Y:S02]  /*01c0*/  LDC.64 R4, c[0x0][0x388] ;  /* 0x0000e200ff047b82 */ /* 0x000e240000000a00 */
[----:B0-----:R-:W-:-:S05]  /*01d0*/  IMAD.WIDE R2, R2, 0x4, R4 ;  /* 0x0000000402027825 */ /* 0x001fca00078e0204 */
[----:B------:R-:W-:Y:S01]  /*01e0*/  STG.E desc[UR4][R2.64], R7 ;  /* 0x0000000702007986 */ /* 0x000fe2000c101904 */
[----:B------:R-:W-:Y:S05]  /*01f0*/  EXIT ;  /* 0x000000000000794d */ /* 0x000fea0003800000 */
        .weak           $__internal_2_$__cuda_sm3x_div_rn_noftz_f32_slowpath
        .type           $__internal_2_$__cuda_sm3x_div_rn_noftz_f32_slowpath,@function
        .size           $__internal_2_$__cuda_sm3x_div_rn_noftz_f32_slowpath,(.L_x_81 - $__internal_2_$__cuda_sm3x_div_rn_noftz_f32_slowpath)
$__internal_2_$__cuda_sm3x_div_rn_noftz_f32_slowpath:
[--C-:B------:R-:W-:Y:S01]  /*0200*/  SHF.R.U32.HI R6, RZ, 0x17, R3.reuse ;  /* 0x00000017ff067819 */ /* 0x100fe20000011603 */
[----:B------:R-:W-:Y:S01]  /*0210*/  BSSY.RECONVERGENT B1, `(.L_x_64) ;  /* 0x0000064000017945 */ /* 0x000fe20003800200 */
[--C-:B------:R-:W-:Y:S01]  /*0220*/  SHF.R.U32.HI R5, RZ, 0x17, R0.reuse ;  /* 0x00000017ff057819 */ /* 0x100fe20000011600 */
[----:B------:R-:W-:Y:S01]  /*0230*/  IMAD.MOV.U32 R7, RZ, RZ, R0 ;  /* 0x000000ffff077224 */ /* 0x000fe200078e0000 */
[----:B------:R-:W-:Y:S01]  /*0240*/  LOP3.LUT R6, R6, 0xff, RZ, 0xc0, !PT ;  /* 0x000000ff06067812 */ /* 0x000fe200078ec0ff */
[----:B------:R-:W-:Y:S01]  /*0250*/  IMAD.MOV.U32 R8, RZ, RZ, R3 ;  /* 0x000000ffff087224 */ /* 0x000fe200078e0003 */
        /* <DEDUP_REMOVED lines=30> */
.L_x_65:
[----:B------:R-:W-:Y:S01]  /*0440*/  LEA R3, R6, 0xc0800000, 0x17 ;  /* 0xc080000006037811 */ /* 0x000fe200078eb8ff */
[----:B------:R-:W-:Y:S01]  /*0450*/  VIADD R5, R5, 0xffffff81 ;  /* 0xffffff8105057836 */ /* 0x000fe20000000000 */
[----:B------:R-:W-:Y:S03]  /*0460*/  BSSY.RECONVERGENT B2, `(.L_x_70) ;  /* 0x0000035000027945 */ /* 0x000fe60003800200 */
[----:B------:R-:W-:Y:S01]  /*0470*/  IMAD.IADD R3, R8, 0x1, -R3 ;  /* 0x0000000108037824 */ /* 0x000fe200078e0a03 */
[C---:B------:R-:W-:Y:S01]  /*0480*/  IADD3 R6, PT, PT, R5.reuse, 0x7f, -R6 ;  /* 0x0000007f05067810 */ /* 0x040fe20007ffe806 */
[----:B------:R-:W-:Y:S02]  /*0490*/  IMAD R0, R5, -0x800000, R7 ;  /* 0xff80000005007824 */ /* 0x000fe400078e0207 */
[----:B------:R-:W0:Y:S01]  /*04a0*/  MUFU.RCP R8, R3 ;  /* 0x0000000300087308 */ /* 0x000e220000001000 */
[----:B------:R-:W-:Y:S01]  /*04b0*/  FADD.FTZ R11, -R3, -RZ ;  /* 0x800000ff030b7221 */ /* 0x000fe20000010100 */
[----:B------:R-:W-:-:S03]  /*04c0*/  IMAD.IADD R6, R6, 0x1, R9 ;  /* 0x0000000106067824 */ /* 0x000fc600078e0209 */
[----:B0-----:R-:W-:-:S04]  /*04d0*/  FFMA R13, R8, R11, 1 ;  /* 0x3f800000080d7423 */ /* 0x001fc8000000000b */
[----:B------:R-:W-:-:S04]  /*04e0*/  FFMA R10, R8, R13, R8 ;  /* 0x0000000d080a7223 */ /* 0x000fc80000000008 */
[----:B------:R-:W-:-:S04]  /*04f0*/  FFMA R7, R0, R10, RZ ;  /* 0x0000000a00077223 */ /* 0x000fc800000000ff */
[----:B------:R-:W-:-:S04]  /*0500*/  FFMA R8, R11, R7, R0 ;  /* 0x000000070b087223 */ /* 0x000fc80000000000 */
[----:B------:R-:W-:-:S04]  /*0510*/  FFMA R7, R10, R8, R7 ;  /* 0x000000080a077223 */ /* 0x000fc80000000007 */
[----:B------:R-:W-:-:S04]  /*0520*/  FFMA R8, R11, R7, R0 ;  /* 0x000000070b087223 */ /* 0x000fc80000000000 */
        /* <DEDUP_REMOVED lines=15> */
[CCC-:B------:R-:W-:Y:S01]  /*0620*/  FFMA.RM R6, R10.reuse, R8.reuse, R7.reuse ;  /* 0x000000080a067223 */ /* 0x1c0fe20000004007 */
[C---:B------:R-:W-:Y:S02]  /*0630*/  ISETP.NE.AND P2, PT, R9.reuse, RZ, PT ;  /* 0x000000ff0900720c */ /* 0x040fe40003f45270 */
[----:B------:R-:W-:Y:S02]  /*0640*/  ISETP.NE.AND P1, PT, R9, RZ, PT ;  /* 0x000000ff0900720c */ /* 0x000fe40003f25270 */
[----:B------:R-:W-:Y:S01]  /*0650*/  LOP3.LUT R5, R3, 0x7fffff, RZ, 0xc0, !PT ;  /* 0x007fffff03057812 */ /* 0x000fe200078ec0ff */
[----:B------:R-:W-:Y:S01]  /*0660*/  FFMA.RP R3, R10, R8, R7 ;  /* 0x000000080a037223 */ /* 0x000fe20000008007 */
[----:B------:R-:W-:Y:S02]  /*0670*/  VIADD R8, R9, 0x20 ;  /* 0x0000002009087836 */ /* 0x000fe40000000000 */
[----:B------:R-:W-:Y:S01]  /*0680*/  LOP3.LUT R5, R5, 0x800000, RZ, 0xfc, !PT ;  /* 0x0080000005057812 */ /* 0x000fe200078efcff */
[----:B------:R-:W-:Y:S01]  /*0690*/  IMAD.MOV R7, RZ, RZ, -R9 ;  /* 0x000000ffff077224 */ /* 0x000fe200078e0a09 */
[----:B------:R-:W-:-:S02]  /*06a0*/  FSETP.NEU.FTZ.AND P0, PT, R3, R6, PT ;  /* 0x000000060300720b */ /* 0x000fc40003f1d000 */
[----:B------:R-:W-:Y:S02]  /*06b0*/  SHF.L.U32 R8, R5, R8, RZ ;  /* 0x0000000805087219 */ /* 0x000fe400000006ff */
[----:B------:R-:W-:Y:S02]  /*06c0*/  SEL R6, R7, RZ, P2 ;  /* 0x000000ff07067207 */ /* 0x000fe40001000000 */
[----:B------:R-:W-:Y:S02]  /*06d0*/  ISETP.NE.AND P1, PT, R8, RZ, P1 ;  /* 0x000000ff0800720c */ /* 0x000fe40000f25270 */
[----:B------:R-:W-:Y:S02]  /*06e0*/  SHF.R.U32.HI R6, RZ, R6, R5 ;  /* 0x00000006ff067219 */ /* 0x000fe40000011605 */
[----:B------:R-:W-:Y:S02]  /*06f0*/  PLOP3.LUT P0, PT, P0, P1, PT, 0xf8, 0x8f ;  /* 0x00000000008f781c */ /* 0x000fe40000703f70 */
[----:B------:R-:W-:-:S02]  /*0700*/  SHF.R.U32.HI R8, RZ, 0x1, R6 ;  /* 0x00000001ff087819 */ /* 0x000fc40000011606 */
[----:B------:R-:W-:-:S04]  /*0710*/  SEL R3, RZ, 0x1, !P0 ;  /* 0x00000001ff037807 */ /* 0x000fc80004000000 */
[----:B------:R-:W-:-:S04]  /*0720*/  LOP3.LUT R3, R3, 0x1, R8, 0xf8, !PT ;  /* 0x0000000103037812 */ /* 0x000fc800078ef808 */
[----:B------:R-:W-:-:S05]  /*0730*/  LOP3.LUT R3, R3, R6, RZ, 0xc0, !PT ;  /* 0x0000000603037212 */ /* 0x000fca00078ec0ff */
[----:B------:R-:W-:-:S05]  /*0740*/  IMAD.IADD R3, R8, 0x1, R3 ;  /* 0x0000000108037824 */ /* 0x000fca00078e0203 */
[----:B------:R-:W-:Y:S01]  /*0750*/  LOP3.LUT R0, R3, R0, RZ, 0xfc, !PT ;  /* 0x0000000003007212 */ /* 0x000fe200078efcff */
[----:B------:R-:W-:Y:S06]  /*0760*/  BRA `(.L_x_73) ;  /* 0x0000000000107947 */ /* 0x000fec0003800000 */
.L_x_72:
[----:B------:R-:W-:-:S04]  /*0770*/  LOP3.LUT R0, R0, 0x80000000, RZ, 0xc0, !PT ;  /* 0x8000000000007812 */ /* 0x000fc800078ec0ff */
[----:B------:R-:W-:Y:S01]  /*0780*/  LOP3.LUT R0, R0, 0x7f800000, RZ, 0xfc, !PT ;  /* 0x7f80000000007812 */ /* 0x000fe200078efcff */
[----:B------:R-:W-:Y:S06]  /*0790*/  BRA `(.L_x_73) ;  /* 0x0000000000047947 */ /* 0x000fec0003800000 */
.L_x_71:
[----:B------:R-:W-:-:S07]  /*07a0*/  IMAD R0, R6, 0x800000, R0 ;  /* 0x0080000006007824 */ /* 0x000fce00078e0200 */
.L_x_73:
[----:B------:R-:W-:Y:S05]  /*07b0*/  BSYNC.RECONVERGENT B2 ;  /* 0x0000000000027941 */ /* 0x000fea0003800200 */
.L_x_70:
[----:B------:R-:W-:Y:S05]  /*07c0*/  BRA `(.L_x_74) ;  /* 0x0000000000207947 */ /* 0x000fea0003800000 */
.L_x_69:
[----:B------:R-:W-:-:S04]  /*07d0*/  LOP3.LUT R0, R8, 0x80000000, R7, 0x48, !PT ;  /* 0x8000000008007812 */ /* 0x000fc800078e4807 */
[----:B------:R-:W-:Y:S01]  /*07e0*/  LOP3.LUT R0, R0, 0x7f800000, RZ, 0xfc, !PT ;  /* 0x7f80000000007812 */ /* 0x000fe200078efcff */
[----:B------:R-:W-:Y:S06]  /*07f0*/  BRA `(.L_x_74) ;  /* 0x0000000000147947 */ /* 0x000fec0003800000 */
.L_x_68:
[----:B------:R-:W-:Y:S01]  /*0800*/  LOP3.LUT R0, R8, 0x80000000, R7, 0x48, !PT ;  /* 0x8000000008007812 */ /* 0x000fe200078e4807 */
[----:B------:R-:W-:Y:S06]  /*0810*/  BRA `(.L_x_74) ;  /* 0x00000000000c7947 */ /* 0x000fec0003800000 */
.L_x_67:
[----:B------:R-:W0:Y:S01]  /*0820*/  MUFU.RSQ R0, -QNAN ;  /* 0xffc0000000007908 */ /* 0x000e220000001400 */
[----:B------:R-:W-:Y:S05]  /*0830*/  BRA `(.L_x_74) ;  /* 0x0000000000047947 */ /* 0x000fea0003800000 */
.L_x_66:
[----:B------:R-:W-:-:S07]  /*0840*/  FADD.FTZ R0, R0, R3 ;  /* 0x0000000300007221 */ /* 0x000fce0000010000 */
.L_x_74:
[----:B------:R-:W-:Y:S05]  /*0850*/  BSYNC.RECONVERGENT B1 ;  /* 0x0000000000017941 */ /* 0x000fea0003800200 */
.L_x_64:
[----:B------:R-:W-:-:S04]  /*0860*/  IMAD.MOV.U32 R5, RZ, RZ, 0x0 ;  /* 0x00000000ff057424 */ /* 0x000fc800078e00ff */
[----:B0-----:R-:W-:Y:S05]  /*0870*/  RET.REL.NODEC R4 `(_Z17DataGetBackFft_1dP6float2Pffi) ;  /* 0xfffffff404e07950 */ /* 0x001fea0003c3ffff */
.L_x_75:
        /* <DEDUP_REMOVED lines=16> */
.L_x_81:


//--------------------- .text._Z32DataTypeConvertFloatToComplex_1dPfP6float2i --------------------------
	.section	.text._Z32DataTypeConvertFloatToComplex_1dPfP6float2i,"ax",@progbits
	.align	128
.text._Z32DataTypeConvertFloatToComplex_1dPfP6float2i:
        .type           _Z32DataTypeConvertFloatToComplex_1dPfP6float2i,@function
        .size           _Z32DataTypeConvertFloatToComplex_1dPfP6float2i,(.L_x_83 - _Z32DataTypeConvertFloatToComplex_1dPfP6float2i)
        .other          _Z32DataTypeConvertFloatToComplex_1dPfP6float2i,@"STO_CUDA_ENTRY STV_DEFAULT"
_Z32DataTypeConvertFloatToComplex_1dPfP6float2i:
        /* <DEDUP_REMOVED lines=9> */
[----:B------:R-:W1:Y:S07]  /*0090*/  LDCU.64 UR4, c[0x0][0x358] ;  /* 0x00006b00ff0477ac */ /* 0x000e6e0008000a00 */
[----:B------:R-:W2:Y:S01]  /*00a0*/  LDC.64 R4, c[0x0][0x388] ;  /* 0x0000e200ff047b82 */ /* 0x000ea20000000a00 */
[----:B0-----:R-:W-:-:S05]  /*00b0*/  IMAD.WIDE R2, R7, 0x4, R2 ;  /* 0x0000000407027825 */ /* 0x001fca00078e0202 */
[----:B-1----:R-:W3:Y:S01]  /*00c0*/  LDG.E R8, desc[UR4][R2.64] ;  /* 0x0000000402087981 */ /* 0x002ee2000c1e1900 */
[----:B------:R-:W-:Y:S02]  /*00d0*/  HFMA2 R9, -RZ, RZ, 0, 0 ;  /* 0x00000000ff097431 */ /* 0x000fe400000001ff */
[----:B--2---:R-:W-:-:S05]  /*00e0*/  IMAD.WIDE R4, R7, 0x8, R4 ;  /* 0x0000000807047825 */ /* 0x004fca00078e0204 */
[----:B---3--:R-:W-:Y:S01]  /*00f0*/  STG.E.64 desc[UR4][R4.64], R8 ;  /* 0x0000000804007986 */ /* 0x008fe2000c101b04 */
[----:B------:R-:W-:Y:S05]  /*0100*/  EXIT ;  /* 0x000000000000794d */ /* 0x000fea0003800000 */
.L_x_76:
        /* <DEDUP_REMOVED lines=15> */
.L_x_83:


//--------------------- .nv.global.init           --------------------------
	.section	.nv.global.init,"aw",@progbits
	.align	4
.nv.global.init:
	.type		__cudart_i2opi_f,@object
	.size		__cudart_i2opi_f,(.L_0 - __cudart_i2opi_f)
__cudart_i2opi_f:
        /*0000*/ 	.byte	0x41, 0x90, 0x43, 0x3c, 0x99, 0x95, 0x62, 0xdb, 0xc0, 0xdd, 0x34, 0xf5, 0xd1, 0x57, 0x27, 0xfc
        /*0010*/ 	.byte	0x29, 0x15, 0x44, 0x4e, 0x6e, 0x83, 0xf9, 0xa2
.L_0:


//--------------------- .nv.shared.reserved.0     --------------------------
	.section	.nv.shared.reserved.0,"aw",@nobits
	.weak		__nv_reservedSMEM_offset_0_alias
	.size		__nv_reservedSMEM_offset_0_alias, 0, 64
	.other		__nv_reservedSMEM_offset_0_alias,@"STO_CUDA_RESERVED_SHARED STV_DEFAULT"
__nv_reservedSMEM_offset_0_alias:
	.zero		0
	.zero		64


//--------------------- .nv.constant0._Z20PhaseShiftBackFft_1dP6float2S0_i --------------------------
	.section	.nv.constant0._Z20PhaseShiftBackFft_1dP6float2S0_i,"a",@progbits
	.sectionflags	@""
	.align	4
.nv.constant0._Z20PhaseShiftBackFft_1dP6float2S0_i:
	.zero		916


//--------------------- .nv.constant0._Z20PhaseShiftForwFft_1dP6float2S0_i --------------------------
	.section	.nv.constant0._Z20PhaseShiftForwFft_1dP6float2S0_i,"a",@progbits
	.sectionflags	@""
	.align	4
.nv.constant0._Z20PhaseShiftForwFft_1dP6float2S0_i:
	.zero		916


//--------------------- .nv.constant0._Z17DataGetBackFft_1dP6float2Pffi --------------------------
	.section	.nv.constant0._Z17DataGetBackFft_1dP6float2Pffi,"a",@progbits
	.sectionflags	@""
	.align	4
.nv.constant0._Z17DataGetBackFft_1dP6float2Pffi:
	.zero		920


//--------------------- .nv.constant0._Z32DataTypeConvertFloatToComplex_1dPfP6float2i --------------------------
	.section	.nv.constant0._Z32DataTypeConvertFloatToComplex_1dPfP6float2i,"a",@progbits
	.sectionflags	@""
	.align	4
.nv.constant0._Z32DataTypeConvertFloatToComplex_1dPfP6float2i:
	.zero		916


//--------------------- SYMBOLS --------------------------

	.type		.nv.reservedSmem.offset0,@object
	.size		.nv.reservedSmem.offset0,0x4
